//
// Generated by NVIDIA NVVM Compiler
//
// Compiler Build ID: CL-36424714
// Cuda compilation tools, release 13.0, V13.0.88
// Based on NVVM 20.0.0
//

.version 9.0
.target sm_100
.address_size 64

	// .globl	_Z10box_filterPKhPhiiPKfi

.visible .entry _Z10box_filterPKhPhiiPKfi(
	.param .u64 .ptr .align 1 _Z10box_filterPKhPhiiPKfi_param_0,
	.param .u64 .ptr .align 1 _Z10box_filterPKhPhiiPKfi_param_1,
	.param .u32 _Z10box_filterPKhPhiiPKfi_param_2,
	.param .u32 _Z10box_filterPKhPhiiPKfi_param_3,
	.param .u64 .ptr .align 1 _Z10box_filterPKhPhiiPKfi_param_4,
	.param .u32 _Z10box_filterPKhPhiiPKfi_param_5
)
{
	.reg .pred 	%p<79>;
	.reg .b16 	%rs<97>;
	.reg .b32 	%r<150>;
	.reg .b32 	%f<67>;
	.reg .b64 	%rd<47>;

	ld.param.u64 	%rd7, [_Z10box_filterPKhPhiiPKfi_param_0];
	ld.param.u64 	%rd6, [_Z10box_filterPKhPhiiPKfi_param_1];
	ld.param.u32 	%r74, [_Z10box_filterPKhPhiiPKfi_param_2];
	ld.param.u32 	%r72, [_Z10box_filterPKhPhiiPKfi_param_3];
	ld.param.u64 	%rd8, [_Z10box_filterPKhPhiiPKfi_param_4];
	ld.param.u32 	%r73, [_Z10box_filterPKhPhiiPKfi_param_5];
	cvta.to.global.u64 	%rd1, %rd8;
	cvta.to.global.u64 	%rd2, %rd7;
	mov.u32 	%r75, %ctaid.x;
	mov.u32 	%r76, %ntid.x;
	mov.u32 	%r77, %tid.x;
	mad.lo.s32 	%r1, %r75, %r76, %r77;
	mov.u32 	%r78, %ctaid.y;
	mov.u32 	%r79, %ntid.y;
	mov.u32 	%r80, %tid.y;
	mad.lo.s32 	%r81, %r78, %r79, %r80;
	setp.ge.s32 	%p2, %r1, %r72;
	setp.ge.s32 	%p3, %r81, %r74;
	or.pred  	%p4, %p2, %p3;
	@%p4 bra 	$L__BB0_47;
	add.s32 	%r82, %r73, -1;
	shr.u32 	%r83, %r82, 31;
	add.s32 	%r84, %r82, %r83;
	shr.s32 	%r3, %r84, 1;
	neg.s32 	%r134, %r3;
	setp.lt.s32 	%p5, %r73, 0;
	mov.f32 	%f66, 0f00000000;
	@%p5 bra 	$L__BB0_46;
	abs.s32 	%r5, %r3;
	add.s32 	%r6, %r3, %r5;
	add.s32 	%r85, %r6, 1;
	and.b32  	%r7, %r85, 7;
	and.b32  	%r86, %r85, -8;
	neg.s32 	%r8, %r86;
	sub.s32 	%r9, %r81, %r3;
	mul.lo.s32 	%r87, %r72, %r9;
	add.s32 	%r88, %r87, %r72;
	add.s32 	%r10, %r1, %r88;
	shl.b32 	%r11, %r72, 3;
	add.s32 	%r89, %r9, 2;
	mad.lo.s32 	%r12, %r72, %r89, %r1;
	add.s32 	%r90, %r9, 3;
	mad.lo.s32 	%r13, %r72, %r90, %r1;
	add.s32 	%r91, %r9, 4;
	mad.lo.s32 	%r14, %r72, %r91, %r1;
	add.s32 	%r92, %r9, 5;
	mad.lo.s32 	%r15, %r72, %r92, %r1;
	add.s32 	%r93, %r9, 6;
	mad.lo.s32 	%r16, %r72, %r93, %r1;
	add.s32 	%r94, %r9, 7;
	mad.lo.s32 	%r17, %r72, %r94, %r1;
	add.s32 	%r18, %r1, %r87;
	mov.b16 	%rs96, 0;
$L__BB0_3:
	mov.u32 	%r19, %r134;
	neg.s32 	%r148, %r3;
	setp.lt.u32 	%p6, %r6, 7;
	add.s32 	%r21, %r19, %r1;
	setp.ge.s32 	%p7, %r21, %r72;
	setp.lt.s32 	%p8, %r21, 0;
	or.pred  	%p1, %p7, %p8;
	add.s32 	%r95, %r19, %r3;
	mul.lo.s32 	%r135, %r95, %r73;
	add.s32 	%r23, %r135, %r3;
	@%p6 bra 	$L__BB0_23;
	sub.s32 	%r146, 3, %r3;
	add.s32 	%r143, %r10, %r19;
	add.s32 	%r142, %r12, %r19;
	add.s32 	%r141, %r13, %r19;
	add.s32 	%r140, %r14, %r19;
	add.s32 	%r139, %r15, %r19;
	add.s32 	%r138, %r16, %r19;
	add.s32 	%r137, %r17, %r19;
	add.s32 	%r136, %r18, %r19;
	mov.u32 	%r144, %r9;
	mov.u32 	%r145, %r8;
$L__BB0_5:
	.pragma "nounroll";
	setp.ge.s32 	%p9, %r144, %r74;
	setp.lt.s32 	%p10, %r144, 0;
	or.pred  	%p11, %p9, %p10;
	or.pred  	%p12, %p1, %p11;
	mul.wide.s32 	%rd9, %r135, 4;
	add.s64 	%rd3, %rd1, %rd9;
	@%p12 bra 	$L__BB0_7;
	cvt.s64.s32 	%rd10, %r136;
	add.s64 	%rd11, %rd2, %rd10;
	ld.global.u8 	%rs41, [%rd11];
	cvt.rn.f32.u16 	%f4, %rs41;
	ld.global.f32 	%f5, [%rd3];
	and.b16  	%rs42, %rs96, 255;
	cvt.rn.f32.u16 	%f6, %rs42;
	fma.rn.f32 	%f7, %f5, %f4, %f6;
	cvt.rzi.u32.f32 	%r96, %f7;
	cvt.u16.u32 	%rs96, %r96;
$L__BB0_7:
	add.s32 	%r97, %r144, 1;
	setp.ge.s32 	%p13, %r97, %r74;
	setp.lt.s32 	%p14, %r97, 0;
	or.pred  	%p15, %p13, %p14;
	or.pred  	%p16, %p1, %p15;
	@%p16 bra 	$L__BB0_9;
	cvt.s64.s32 	%rd12, %r143;
	add.s64 	%rd13, %rd2, %rd12;
	ld.global.u8 	%rs43, [%rd13];
	cvt.rn.f32.u16 	%f8, %rs43;
	ld.global.f32 	%f9, [%rd3+4];
	and.b16  	%rs44, %rs96, 255;
	cvt.rn.f32.u16 	%f10, %rs44;
	fma.rn.f32 	%f11, %f9, %f8, %f10;
	cvt.rzi.u32.f32 	%r98, %f11;
	cvt.u16.u32 	%rs96, %r98;
$L__BB0_9:
	add.s32 	%r99, %r144, 2;
	setp.ge.s32 	%p17, %r99, %r74;
	setp.lt.s32 	%p18, %r99, 0;
	or.pred  	%p19, %p17, %p18;
	or.pred  	%p20, %p1, %p19;
	@%p20 bra 	$L__BB0_11;
	cvt.s64.s32 	%rd14, %r142;
	add.s64 	%rd15, %rd2, %rd14;
	ld.global.u8 	%rs45, [%rd15];
	cvt.rn.f32.u16 	%f12, %rs45;
	ld.global.f32 	%f13, [%rd3+8];
	and.b16  	%rs46, %rs96, 255;
	cvt.rn.f32.u16 	%f14, %rs46;
	fma.rn.f32 	%f15, %f13, %f12, %f14;
	cvt.rzi.u32.f32 	%r100, %f15;
	cvt.u16.u32 	%rs96, %r100;
$L__BB0_11:
	add.s32 	%r101, %r144, 3;
	setp.ge.s32 	%p21, %r101, %r74;
	setp.lt.s32 	%p22, %r101, 0;
	or.pred  	%p23, %p21, %p22;
	or.pred  	%p24, %p1, %p23;
	@%p24 bra 	$L__BB0_13;
	cvt.s64.s32 	%rd16, %r141;
	add.s64 	%rd17, %rd2, %rd16;
	ld.global.u8 	%rs47, [%rd17];
	cvt.rn.f32.u16 	%f16, %rs47;
	ld.global.f32 	%f17, [%rd3+12];
	and.b16  	%rs48, %rs96, 255;
	cvt.rn.f32.u16 	%f18, %rs48;
	fma.rn.f32 	%f19, %f17, %f16, %f18;
	cvt.rzi.u32.f32 	%r102, %f19;
	cvt.u16.u32 	%rs96, %r102;
$L__BB0_13:
	add.s32 	%r103, %r144, 4;
	setp.ge.s32 	%p25, %r103, %r74;
	setp.lt.s32 	%p26, %r103, 0;
	or.pred  	%p27, %p25, %p26;
	or.pred  	%p28, %p1, %p27;
	@%p28 bra 	$L__BB0_15;
	cvt.s64.s32 	%rd18, %r140;
	add.s64 	%rd19, %rd2, %rd18;
	ld.global.u8 	%rs49, [%rd19];
	cvt.rn.f32.u16 	%f20, %rs49;
	ld.global.f32 	%f21, [%rd3+16];
	and.b16  	%rs50, %rs96, 255;
	cvt.rn.f32.u16 	%f22, %rs50;
	fma.rn.f32 	%f23, %f21, %f20, %f22;
	cvt.rzi.u32.f32 	%r104, %f23;
	cvt.u16.u32 	%rs96, %r104;
$L__BB0_15:
	add.s32 	%r105, %r144, 5;
	setp.ge.s32 	%p29, %r105, %r74;
	setp.lt.s32 	%p30, %r105, 0;
	or.pred  	%p31, %p29, %p30;
	or.pred  	%p32, %p1, %p31;
	@%p32 bra 	$L__BB0_17;
	cvt.s64.s32 	%rd20, %r139;
	add.s64 	%rd21, %rd2, %rd20;
	ld.global.u8 	%rs51, [%rd21];
	cvt.rn.f32.u16 	%f24, %rs51;
	ld.global.f32 	%f25, [%rd3+20];
	and.b16  	%rs52, %rs96, 255;
	cvt.rn.f32.u16 	%f26, %rs52;
	fma.rn.f32 	%f27, %f25, %f24, %f26;
	cvt.rzi.u32.f32 	%r106, %f27;
	cvt.u16.u32 	%rs96, %r106;
$L__BB0_17:
	add.s32 	%r107, %r144, 6;
	setp.ge.s32 	%p33, %r107, %r74;
	setp.lt.s32 	%p34, %r107, 0;
	or.pred  	%p35, %p33, %p34;
	or.pred  	%p36, %p1, %p35;
	@%p36 bra 	$L__BB0_19;
	cvt.s64.s32 	%rd22, %r138;
	add.s64 	%rd23, %rd2, %rd22;
	ld.global.u8 	%rs53, [%rd23];
	cvt.rn.f32.u16 	%f28, %rs53;
	ld.global.f32 	%f29, [%rd3+24];
	and.b16  	%rs54, %rs96, 255;
	cvt.rn.f32.u16 	%f30, %rs54;
	fma.rn.f32 	%f31, %f29, %f28, %f30;
	cvt.rzi.u32.f32 	%r108, %f31;
	cvt.u16.u32 	%rs96, %r108;
$L__BB0_19:
	add.s32 	%r109, %r144, 7;
	setp.ge.s32 	%p37, %r109, %r74;
	setp.lt.s32 	%p38, %r109, 0;
	or.pred  	%p39, %p37, %p38;
	or.pred  	%p40, %p1, %p39;
	@%p40 bra 	$L__BB0_21;
	cvt.s64.s32 	%rd24, %r137;
	add.s64 	%rd25, %rd2, %rd24;
	ld.global.u8 	%rs55, [%rd25];
	cvt.rn.f32.u16 	%f32, %rs55;
	ld.global.f32 	%f33, [%rd3+28];
	and.b16  	%rs56, %rs96, 255;
	cvt.rn.f32.u16 	%f34, %rs56;
	fma.rn.f32 	%f35, %f33, %f32, %f34;
	cvt.rzi.u32.f32 	%r110, %f35;
	cvt.u16.u32 	%rs96, %r110;
$L__BB0_21:
	add.s32 	%r146, %r146, 8;
	add.s32 	%r145, %r145, 8;
	add.s32 	%r144, %r144, 8;
	add.s32 	%r143, %r143, %r11;
	add.s32 	%r142, %r142, %r11;
	add.s32 	%r141, %r141, %r11;
	add.s32 	%r140, %r140, %r11;
	add.s32 	%r139, %r139, %r11;
	add.s32 	%r138, %r138, %r11;
	add.s32 	%r137, %r137, %r11;
	add.s32 	%r136, %r136, %r11;
	add.s32 	%r135, %r135, 8;
	setp.ne.s32 	%p41, %r145, 0;
	@%p41 bra 	$L__BB0_5;
	add.s32 	%r148, %r146, -3;
$L__BB0_23:
	setp.eq.s32 	%p42, %r7, 0;
	@%p42 bra 	$L__BB0_44;
	add.s32 	%r111, %r7, -1;
	setp.lt.u32 	%p43, %r111, 3;
	@%p43 bra 	$L__BB0_34;
	add.s32 	%r59, %r148, %r81;
	setp.ge.s32 	%p44, %r59, %r74;
	setp.lt.s32 	%p45, %r59, 0;
	or.pred  	%p46, %p44, %p45;
	or.pred  	%p48, %p1, %p46;
	add.s32 	%r112, %r23, %r148;
	mul.wide.s32 	%rd26, %r112, 4;
	add.s64 	%rd4, %rd1, %rd26;
	@%p48 bra 	$L__BB0_27;
	mad.lo.s32 	%r113, %r59, %r72, %r21;
	cvt.s64.s32 	%rd27, %r113;
	add.s64 	%rd28, %rd2, %rd27;
	ld.global.u8 	%rs58, [%rd28];
	cvt.rn.f32.u16 	%f36, %rs58;
	ld.global.f32 	%f37, [%rd4];
	and.b16  	%rs59, %rs96, 255;
	cvt.rn.f32.u16 	%f38, %rs59;
	fma.rn.f32 	%f39, %f37, %f36, %f38;
	cvt.rzi.u32.f32 	%r114, %f39;
	cvt.u16.u32 	%rs96, %r114;
$L__BB0_27:
	add.s32 	%r60, %r59, 1;
	setp.ge.s32 	%p49, %r60, %r74;
	setp.lt.s32 	%p50, %r60, 0;
	or.pred  	%p51, %p49, %p50;
	or.pred  	%p52, %p1, %p51;
	@%p52 bra 	$L__BB0_29;
	mad.lo.s32 	%r115, %r60, %r72, %r21;
	cvt.s64.s32 	%rd29, %r115;
	add.s64 	%rd30, %rd2, %rd29;
	ld.global.u8 	%rs60, [%rd30];
	cvt.rn.f32.u16 	%f40, %rs60;
	ld.global.f32 	%f41, [%rd4+4];
	and.b16  	%rs61, %rs96, 255;
	cvt.rn.f32.u16 	%f42, %rs61;
	fma.rn.f32 	%f43, %f41, %f40, %f42;
	cvt.rzi.u32.f32 	%r116, %f43;
	cvt.u16.u32 	%rs96, %r116;
$L__BB0_29:
	add.s32 	%r61, %r59, 2;
	setp.ge.s32 	%p53, %r61, %r74;
	setp.lt.s32 	%p54, %r61, 0;
	or.pred  	%p55, %p53, %p54;
	or.pred  	%p56, %p1, %p55;
	@%p56 bra 	$L__BB0_31;
	mad.lo.s32 	%r117, %r61, %r72, %r21;
	cvt.s64.s32 	%rd31, %r117;
	add.s64 	%rd32, %rd2, %rd31;
	ld.global.u8 	%rs62, [%rd32];
	cvt.rn.f32.u16 	%f44, %rs62;
	ld.global.f32 	%f45, [%rd4+8];
	and.b16  	%rs63, %rs96, 255;
	cvt.rn.f32.u16 	%f46, %rs63;
	fma.rn.f32 	%f47, %f45, %f44, %f46;
	cvt.rzi.u32.f32 	%r118, %f47;
	cvt.u16.u32 	%rs96, %r118;
$L__BB0_31:
	add.s32 	%r62, %r59, 3;
	setp.ge.s32 	%p57, %r62, %r74;
	setp.lt.s32 	%p58, %r62, 0;
	or.pred  	%p59, %p57, %p58;
	or.pred  	%p60, %p1, %p59;
	@%p60 bra 	$L__BB0_33;
	mad.lo.s32 	%r119, %r62, %r72, %r21;
	cvt.s64.s32 	%rd33, %r119;
	add.s64 	%rd34, %rd2, %rd33;
	ld.global.u8 	%rs64, [%rd34];
	cvt.rn.f32.u16 	%f48, %rs64;
	ld.global.f32 	%f49, [%rd4+12];
	and.b16  	%rs65, %rs96, 255;
	cvt.rn.f32.u16 	%f50, %rs65;
	fma.rn.f32 	%f51, %f49, %f48, %f50;
	cvt.rzi.u32.f32 	%r120, %f51;
	cvt.u16.u32 	%rs96, %r120;
$L__BB0_33:
	add.s32 	%r148, %r148, 4;
$L__BB0_34:
	add.s32 	%r122, %r6, 1;
	and.b32  	%r121, %r122, 3;
	setp.eq.s32 	%p61, %r121, 0;
	@%p61 bra 	$L__BB0_44;
	setp.eq.s32 	%p62, %r121, 1;
	@%p62 bra 	$L__BB0_41;
	add.s32 	%r65, %r148, %r81;
	setp.ge.s32 	%p63, %r65, %r74;
	setp.lt.s32 	%p64, %r65, 0;
	or.pred  	%p65, %p63, %p64;
	or.pred  	%p67, %p1, %p65;
	add.s32 	%r123, %r23, %r148;
	mul.wide.s32 	%rd35, %r123, 4;
	add.s64 	%rd5, %rd1, %rd35;
	@%p67 bra 	$L__BB0_38;
	mad.lo.s32 	%r124, %r65, %r72, %r21;
	cvt.s64.s32 	%rd36, %r124;
	add.s64 	%rd37, %rd2, %rd36;
	ld.global.u8 	%rs67, [%rd37];
	cvt.rn.f32.u16 	%f52, %rs67;
	ld.global.f32 	%f53, [%rd5];
	and.b16  	%rs68, %rs96, 255;
	cvt.rn.f32.u16 	%f54, %rs68;
	fma.rn.f32 	%f55, %f53, %f52, %f54;
	cvt.rzi.u32.f32 	%r125, %f55;
	cvt.u16.u32 	%rs96, %r125;
$L__BB0_38:
	add.s32 	%r66, %r65, 1;
	setp.ge.s32 	%p68, %r66, %r74;
	setp.lt.s32 	%p69, %r66, 0;
	or.pred  	%p70, %p68, %p69;
	or.pred  	%p71, %p1, %p70;
	@%p71 bra 	$L__BB0_40;
	mad.lo.s32 	%r126, %r66, %r72, %r21;
	cvt.s64.s32 	%rd38, %r126;
	add.s64 	%rd39, %rd2, %rd38;
	ld.global.u8 	%rs69, [%rd39];
	cvt.rn.f32.u16 	%f56, %rs69;
	ld.global.f32 	%f57, [%rd5+4];
	and.b16  	%rs70, %rs96, 255;
	cvt.rn.f32.u16 	%f58, %rs70;
	fma.rn.f32 	%f59, %f57, %f56, %f58;
	cvt.rzi.u32.f32 	%r127, %f59;
	cvt.u16.u32 	%rs96, %r127;
$L__BB0_40:
	add.s32 	%r148, %r148, 2;
$L__BB0_41:
	and.b32  	%r128, %r6, 1;
	setp.eq.b32 	%p72, %r128, 1;
	@%p72 bra 	$L__BB0_44;
	add.s32 	%r69, %r148, %r81;
	setp.ge.s32 	%p73, %r69, %r74;
	setp.lt.s32 	%p74, %r69, 0;
	or.pred  	%p75, %p73, %p74;
	or.pred  	%p77, %p1, %p75;
	@%p77 bra 	$L__BB0_44;
	mad.lo.s32 	%r129, %r69, %r72, %r21;
	cvt.s64.s32 	%rd40, %r129;
	add.s64 	%rd41, %rd2, %rd40;
	ld.global.u8 	%rs71, [%rd41];
	cvt.rn.f32.u16 	%f60, %rs71;
	add.s32 	%r130, %r23, %r148;
	mul.wide.s32 	%rd42, %r130, 4;
	add.s64 	%rd43, %rd1, %rd42;
	ld.global.f32 	%f61, [%rd43];
	and.b16  	%rs72, %rs96, 255;
	cvt.rn.f32.u16 	%f62, %rs72;
	fma.rn.f32 	%f63, %f61, %f60, %f62;
	cvt.rzi.u32.f32 	%r131, %f63;
	cvt.u16.u32 	%rs96, %r131;
$L__BB0_44:
	add.s32 	%r134, %r19, 1;
	setp.ne.s32 	%p78, %r19, %r5;
	@%p78 bra 	$L__BB0_3;
	and.b16  	%rs73, %rs96, 255;
	cvt.rn.f32.u16 	%f66, %rs73;
$L__BB0_46:
	min.f32 	%f64, %f66, 0f437F0000;
	max.f32 	%f65, %f64, 0f00000000;
	cvt.rzi.u32.f32 	%r132, %f65;
	mad.lo.s32 	%r133, %r72, %r81, %r1;
	cvt.s64.s32 	%rd44, %r133;
	cvta.to.global.u64 	%rd45, %rd6;
	add.s64 	%rd46, %rd45, %rd44;
	st.global.u8 	[%rd46], %r132;
$L__BB0_47:
	ret;

}
	// .globl	_Z16separateChannelsPK6uchar4iiPhS2_S2_
.visible .entry _Z16separateChannelsPK6uchar4iiPhS2_S2_(
	.param .u64 .ptr .align 1 _Z16separateChannelsPK6uchar4iiPhS2_S2__param_0,
	.param .u32 _Z16separateChannelsPK6uchar4iiPhS2_S2__param_1,
	.param .u32 _Z16separateChannelsPK6uchar4iiPhS2_S2__param_2,
	.param .u64 .ptr .align 1 _Z16separateChannelsPK6uchar4iiPhS2_S2__param_3,
	.param .u64 .ptr .align 1 _Z16separateChannelsPK6uchar4iiPhS2_S2__param_4,
	.param .u64 .ptr .align 1 _Z16separateChannelsPK6uchar4iiPhS2_S2__param_5
)
{
	.reg .pred 	%p<4>;
	.reg .b16 	%rs<4>;
	.reg .b32 	%r<14>;
	.reg .b64 	%rd<15>;

	ld.param.u64 	%rd1, [_Z16separateChannelsPK6uchar4iiPhS2_S2__param_0];
	ld.param.u32 	%r2, [_Z16separateChannelsPK6uchar4iiPhS2_S2__param_1];
	ld.param.u32 	%r4, [_Z16separateChannelsPK6uchar4iiPhS2_S2__param_2];
	ld.param.u64 	%rd2, [_Z16separateChannelsPK6uchar4iiPhS2_S2__param_3];
	ld.param.u64 	%rd3, [_Z16separateChannelsPK6uchar4iiPhS2_S2__param_4];
	ld.param.u64 	%rd4, [_Z16separateChannelsPK6uchar4iiPhS2_S2__param_5];
	mov.u32 	%r5, %ctaid.x;
	mov.u32 	%r6, %ntid.x;
	mov.u32 	%r7, %tid.x;
	mad.lo.s32 	%r8, %r5, %r6, %r7;
	mov.u32 	%r9, %ctaid.y;
	mov.u32 	%r10, %ntid.y;
	mov.u32 	%r11, %tid.y;
	mad.lo.s32 	%r12, %r9, %r10, %r11;
	mad.lo.s32 	%r1, %r4, %r12, %r8;
	setp.ge.s32 	%p1, %r8, %r4;
	setp.ge.s32 	%p2, %r12, %r2;
	or.pred  	%p3, %p1, %p2;
	@%p3 bra 	$L__BB1_2;
	cvta.to.global.u64 	%rd5, %rd1;
	cvta.to.global.u64 	%rd6, %rd2;
	cvta.to.global.u64 	%rd7, %rd3;
	cvta.to.global.u64 	%rd8, %rd4;
	cvt.s64.s32 	%rd9, %r1;
	mul.wide.s32 	%rd10, %r1, 4;
	add.s64 	%rd11, %rd5, %rd10;
	ld.global.u8 	%rs1, [%rd11];
	add.s64 	%rd12, %rd6, %rd9;
	st.global.u8 	[%rd12], %rs1;
	ld.global.u8 	%rs2, [%rd11+1];
	add.s64 	%rd13, %rd7, %rd9;
	st.global.u8 	[%rd13], %rs2;
	ld.global.u8 	%rs3, [%rd11+2];
	add.s64 	%rd14, %rd8, %rd9;
	st.global.u8 	[%rd14], %rs3;
$L__BB1_2:
	ret;

}
	// .globl	_Z17recombineChannelsPKhS0_S0_P6uchar4ii
.visible .entry _Z17recombineChannelsPKhS0_S0_P6uchar4ii(
	.param .u64 .ptr .align 1 _Z17recombineChannelsPKhS0_S0_P6uchar4ii_param_0,
	.param .u64 .ptr .align 1 _Z17recombineChannelsPKhS0_S0_P6uchar4ii_param_1,
	.param .u64 .ptr .align 1 _Z17recombineChannelsPKhS0_S0_P6uchar4ii_param_2,
	.param .u64 .ptr .align 1 _Z17recombineChannelsPKhS0_S0_P6uchar4ii_param_3,
	.param .u32 _Z17recombineChannelsPKhS0_S0_P6uchar4ii_param_4,
	.param .u32 _Z17recombineChannelsPKhS0_S0_P6uchar4ii_param_5
)
{
	.reg .pred 	%p<4>;
	.reg .b32 	%r<20>;
	.reg .b64 	%rd<15>;

	ld.param.u64 	%rd1, [_Z17recombineChannelsPKhS0_S0_P6uchar4ii_param_0];
	ld.param.u64 	%rd2, [_Z17recombineChannelsPKhS0_S0_P6uchar4ii_param_1];
	ld.param.u64 	%rd3, [_Z17recombineChannelsPKhS0_S0_P6uchar4ii_param_2];
	ld.param.u64 	%rd4, [_Z17recombineChannelsPKhS0_S0_P6uchar4ii_param_3];
	ld.param.u32 	%r2, [_Z17recombineChannelsPKhS0_S0_P6uchar4ii_param_4];
	ld.param.u32 	%r4, [_Z17recombineChannelsPKhS0_S0_P6uchar4ii_param_5];
	mov.u32 	%r5, %ctaid.x;
	mov.u32 	%r6, %ntid.x;
	mov.u32 	%r7, %tid.x;
	mad.lo.s32 	%r8, %r5, %r6, %r7;
	mov.u32 	%r9, %ctaid.y;
	mov.u32 	%r10, %ntid.y;
	mov.u32 	%r11, %tid.y;
	mad.lo.s32 	%r12, %r9, %r10, %r11;
	mad.lo.s32 	%r1, %r4, %r12, %r8;
	setp.ge.s32 	%p1, %r8, %r4;
	setp.ge.s32 	%p2, %r12, %r2;
	or.pred  	%p3, %p1, %p2;
	@%p3 bra 	$L__BB2_2;
	cvta.to.global.u64 	%rd5, %rd1;
	cvta.to.global.u64 	%rd6, %rd2;
	cvta.to.global.u64 	%rd7, %rd3;
	cvta.to.global.u64 	%rd8, %rd4;
	cvt.s64.s32 	%rd9, %r1;
	add.s64 	%rd10, %rd5, %rd9;
	add.s64 	%rd11, %rd6, %rd9;
	add.s64 	%rd12, %rd7, %rd9;
	mul.wide.s32 	%rd13, %r1, 4;
	add.s64 	%rd14, %rd8, %rd13;
	ld.global.u8 	%r14, [%rd11];
	ld.global.u8 	%r15, [%rd10];
	prmt.b32 	%r16, %r15, %r14, 0x3340U;
	ld.global.u8 	%r17, [%rd12];
	prmt.b32 	%r18, %r17, 65535, 0x3340U;
	prmt.b32 	%r19, %r16, %r18, 0x5410U;
	st.global.u32 	[%rd14], %r19;
$L__BB2_2:
	ret;

}


// ===== COMPILED SASS (sm_100) =====

	.target	sm_100

	.elftype	@"ET_EXEC"


//--------------------- .note.nv.tkinfo           --------------------------
	.section	.note.nv.tkinfo,"",@"SHT_NOTE"
	.sectionflags	@"SHF_NOTE_NV_TKINFO"
	.tkinfo
        /*0018*/ 	.word	0x00000002
        /*0030*/ 	.string	""
        /*0030*/ 	.string	"ptxas"
        /*0030*/ 	.string	"Cuda compilation tools, release 13.0, V13.0.88"
        /*0030*/ 	.string	"Build cuda_13.0.r13.0/compiler.36424714_0"
        /*0030*/ 	.string	"-arch sm_100 -m 64 "



//--------------------- .note.nv.cuinfo           --------------------------
	.section	.note.nv.cuinfo,"",@"SHT_NOTE"
	.sectionflags	@"SHF_NOTE_NV_CUINFO"
        /*0018*/ 	.short	0x0002
        /*001a*/ 	.short	0x0064
        /*001c*/ 	.short	0x0082
	.zero		2


//--------------------- .nv.info                  --------------------------
	.section	.nv.info,"",@"SHT_CUDA_INFO"
	.align	4


	//----- nvinfo : EIATTR_REGCOUNT
	.align		4
        /*0000*/ 	.byte	0x04, 0x2f
        /*0002*/ 	.short	(.L_1 - .L_0)
	.align		4
.L_0:
        /*0004*/ 	.word	index@(_Z10box_filterPKhPhiiPKfi)
        /*0008*/ 	.word	0x00000020


	//----- nvinfo : EIATTR_FRAME_SIZE
	.align		4
.L_1:
        /*000c*/ 	.byte	0x04, 0x11
        /*000e*/ 	.short	(.L_3 - .L_2)
	.align		4
.L_2:
        /*0010*/ 	.word	index@(_Z10box_filterPKhPhiiPKfi)
        /*0014*/ 	.word	0x00000000


	//----- nvinfo : EIATTR_REGCOUNT
	.align		4
.L_3:
        /*0018*/ 	.byte	0x04, 0x2f
        /*001a*/ 	.short	(.L_5 - .L_4)
	.align		4
.L_4:
        /*001c*/ 	.word	index@(_Z16separateChannelsPK6uchar4iiPhS2_S2_)
        /*0020*/ 	.word	0x00000012


	//----- nvinfo : EIATTR_FRAME_SIZE
	.align		4
.L_5:
        /*0024*/ 	.byte	0x04, 0x11
        /*0026*/ 	.short	(.L_7 - .L_6)
	.align		4
.L_6:
        /*0028*/ 	.word	index@(_Z16separateChannelsPK6uchar4iiPhS2_S2_)
        /*002c*/ 	.word	0x00000000


	//----- nvinfo : EIATTR_REGCOUNT
	.align		4
.L_7:
        /*0030*/ 	.byte	0x04, 0x2f
        /*0032*/ 	.short	(.L_9 - .L_8)
	.align		4
.L_8:
        /*0034*/ 	.word	index@(_Z17recombineChannelsPKhS0_S0_P6uchar4ii)
        /*0038*/ 	.word	0x00000010


	//----- nvinfo : EIATTR_FRAME_SIZE
	.align		4
.L_9:
        /*003c*/ 	.byte	0x04, 0x11
        /*003e*/ 	.short	(.L_11 - .L_10)
	.align		4
.L_10:
        /*0040*/ 	.word	index@(_Z17recombineChannelsPKhS0_S0_P6uchar4ii)
        /*0044*/ 	.word	0x00000000


	//----- nvinfo : EIATTR_MIN_STACK_SIZE
	.align		4
.L_11:
        /*0048*/ 	.byte	0x04, 0x12
        /*004a*/ 	.short	(.L_13 - .L_12)
	.align		4
.L_12:
        /*004c*/ 	.word	index@(_Z17recombineChannelsPKhS0_S0_P6uchar4ii)
        /*0050*/ 	.word	0x00000000


	//----- nvinfo : EIATTR_MIN_STACK_SIZE
	.align		4
.L_13:
        /*0054*/ 	.byte	0x04, 0x12
        /*0056*/ 	.short	(.L_15 - .L_14)
	.align		4
.L_14:
        /*0058*/ 	.word	index@(_Z16separateChannelsPK6uchar4iiPhS2_S2_)
        /*005c*/ 	.word	0x00000000


	//----- nvinfo : EIATTR_MIN_STACK_SIZE
	.align		4
.L_15:
        /*0060*/ 	.byte	0x04, 0x12
        /*0062*/ 	.short	(.L_17 - .L_16)
	.align		4
.L_16:
        /*0064*/ 	.word	index@(_Z10box_filterPKhPhiiPKfi)
        /*0068*/ 	.word	0x00000000
.L_17:


//--------------------- .nv.compat                --------------------------
	.section	.nv.compat,"",@"SHT_CUDA_COMPAT_INFO"
	.align	4
        /*0000*/ 	.byte	0x02, 0x09, 0x00, 0x00, 0x02, 0x02, 0x01, 0x00, 0x02, 0x05, 0x05, 0x00, 0x03, 0x07, 0x01, 0x01
        /*0010*/ 	.byte	0x02, 0x03, 0x00, 0x00, 0x02, 0x06, 0x01, 0x00, 0x04, 0x0b, 0x08, 0x00, 0x09, 0x00, 0x00, 0x00
        /*0020*/ 	.byte	0x00, 0x00, 0x00, 0x00


//--------------------- .nv.info._Z17recombineChannelsPKhS0_S0_P6uchar4ii --------------------------
	.section	.nv.info._Z17recombineChannelsPKhS0_S0_P6uchar4ii,"",@"SHT_CUDA_INFO"
	.sectionflags	@""
	.align	4


	//----- nvinfo : EIATTR_CUDA_API_VERSION
	.align		4
        /*0000*/ 	.byte	0x04, 0x37
        /*0002*/ 	.short	(.L_19 - .L_18)
.L_18:
        /*0004*/ 	.word	0x00000082


	//----- nvinfo : EIATTR_KPARAM_INFO
	.align		4
.L_19:
        /*0008*/ 	.byte	0x04, 0x17
        /*000a*/ 	.short	(.L_21 - .L_20)
.L_20:
        /*000c*/ 	.word	0x00000000
        /*0010*/ 	.short	0x0005
        /*0012*/ 	.short	0x0024
        /*0014*/ 	.byte	0x00, 0xf0, 0x11, 0x00


	//----- nvinfo : EIATTR_KPARAM_INFO
	.align		4
.L_21:
        /*0018*/ 	.byte	0x04, 0x17
        /*001a*/ 	.short	(.L_23 - .L_22)
.L_22:
        /*001c*/ 	.word	0x00000000
        /*0020*/ 	.short	0x0004
        /*0022*/ 	.short	0x0020
        /*0024*/ 	.byte	0x00, 0xf0, 0x11, 0x00


	//----- nvinfo : EIATTR_KPARAM_INFO
	.align		4
.L_23:
        /*0028*/ 	.byte	0x04, 0x17
        /*002a*/ 	.short	(.L_25 - .L_24)
.L_24:
        /*002c*/ 	.word	0x00000000
        /*0030*/ 	.short	0x0003
        /*0032*/ 	.short	0x0018
        /*0034*/ 	.byte	0x00, 0xf5, 0x21, 0x00


	//----- nvinfo : EIATTR_KPARAM_INFO
	.align		4
.L_25:
        /*0038*/ 	.byte	0x04, 0x17
        /*003a*/ 	.short	(.L_27 - .L_26)
.L_26:
        /*003c*/ 	.word	0x00000000
        /*0040*/ 	.short	0x0002
        /*0042*/ 	.short	0x0010
        /*0044*/ 	.byte	0x00, 0xf5, 0x21, 0x00


	//----- nvinfo : EIATTR_KPARAM_INFO
	.align		4
.L_27:
        /*0048*/ 	.byte	0x04, 0x17
        /*004a*/ 	.short	(.L_29 - .L_28)
.L_28:
        /*004c*/ 	.word	0x00000000
        /*0050*/ 	.short	0x0001
        /*0052*/ 	.short	0x0008
        /*0054*/ 	.byte	0x00, 0xf5, 0x21, 0x00


	//----- nvinfo : EIATTR_KPARAM_INFO
	.align		4
.L_29:
        /*0058*/ 	.byte	0x04, 0x17
        /*005a*/ 	.short	(.L_31 - .L_30)
.L_30:
        /*005c*/ 	.word	0x00000000
        /*0060*/ 	.short	0x0000
        /*0062*/ 	.short	0x0000
        /*0064*/ 	.byte	0x00, 0xf5, 0x21, 0x00


	//----- nvinfo : EIATTR_SPARSE_MMA_MASK
	.align		4
.L_31:
        /*0068*/ 	.byte	0x03, 0x50
        /*006a*/ 	.short	0x0000


	//----- nvinfo : EIATTR_MAXREG_COUNT
	.align		4
        /*006c*/ 	.byte	0x03, 0x1b
        /*006e*/ 	.short	0x00ff


	//----- nvinfo : EIATTR_MERCURY_ISA_VERSION
	.align		4
        /*0070*/ 	.byte	0x03, 0x5f
        /*0072*/ 	.short	0x0101


	//----- nvinfo : EIATTR_VRC_CTA_INIT_COUNT
	.align		4
        /*0074*/ 	.byte	0x02, 0x4a
	.zero		1
	.zero		1


	//----- nvinfo : EIATTR_EXIT_INSTR_OFFSETS
	.align		4
        /*0078*/ 	.byte	0x04, 0x1c
        /*007a*/ 	.short	(.L_33 - .L_32)


	//   ....[0]....
.L_32:
        /*007c*/ 	.word	0x000000d0


	//   ....[1]....
        /*0080*/ 	.word	0x00000230


	//----- nvinfo : EIATTR_CBANK_PARAM_SIZE
	.align		4
.L_33:
        /*0084*/ 	.byte	0x03, 0x19
        /*0086*/ 	.short	0x0028


	//----- nvinfo : EIATTR_PARAM_CBANK
	.align		4
        /*0088*/ 	.byte	0x04, 0x0a
        /*008a*/ 	.short	(.L_35 - .L_34)
	.align		4
.L_34:
        /*008c*/ 	.word	index@(.nv.constant0._Z17recombineChannelsPKhS0_S0_P6uchar4ii)
        /*0090*/ 	.short	0x0380
        /*0092*/ 	.short	0x0028


	//----- nvinfo : EIATTR_SW_WAR
	.align		4
.L_35:
        /*0094*/ 	.byte	0x04, 0x36
        /*0096*/ 	.short	(.L_37 - .L_36)
.L_36:
        /*0098*/ 	.word	0x00000008
.L_37:


//--------------------- .nv.info._Z16separateChannelsPK6uchar4iiPhS2_S2_ --------------------------
	.section	.nv.info._Z16separateChannelsPK6uchar4iiPhS2_S2_,"",@"SHT_CUDA_INFO"
	.sectionflags	@""
	.align	4


	//----- nvinfo : EIATTR_CUDA_API_VERSION
	.align		4
        /*0000*/ 	.byte	0x04, 0x37
        /*0002*/ 	.short	(.L_39 - .L_38)
.L_38:
        /*0004*/ 	.word	0x00000082


	//----- nvinfo : EIATTR_KPARAM_INFO
	.align		4
.L_39:
        /*0008*/ 	.byte	0x04, 0x17
        /*000a*/ 	.short	(.L_41 - .L_40)
.L_40:
        /*000c*/ 	.word	0x00000000
        /*0010*/ 	.short	0x0005
        /*0012*/ 	.short	0x0020
        /*0014*/ 	.byte	0x00, 0xf5, 0x21, 0x00


	//----- nvinfo : EIATTR_KPARAM_INFO
	.align		4
.L_41:
        /*0018*/ 	.byte	0x04, 0x17
        /*001a*/ 	.short	(.L_43 - .L_42)
.L_42:
        /*001c*/ 	.word	0x00000000
        /*0020*/ 	.short	0x0004
        /*0022*/ 	.short	0x0018
        /*0024*/ 	.byte	0x00, 0xf5, 0x21, 0x00


	//----- nvinfo : EIATTR_KPARAM_INFO
	.align		4
.L_43:
        /*0028*/ 	.byte	0x04, 0x17
        /*002a*/ 	.short	(.L_45 - .L_44)
.L_44:
        /*002c*/ 	.word	0x00000000
        /*0030*/ 	.short	0x0003
        /*0032*/ 	.short	0x0010
        /*0034*/ 	.byte	0x00, 0xf5, 0x21, 0x00


	//----- nvinfo : EIATTR_KPARAM_INFO
	.align		4
.L_45:
        /*0038*/ 	.byte	0x04, 0x17
        /*003a*/ 	.short	(.L_47 - .L_46)
.L_46:
        /*003c*/ 	.word	0x00000000
        /*0040*/ 	.short	0x0002
        /*0042*/ 	.short	0x000c
        /*0044*/ 	.byte	0x00, 0xf0, 0x11, 0x00


	//----- nvinfo : EIATTR_KPARAM_INFO
	.align		4
.L_47:
        /*0048*/ 	.byte	0x04, 0x17
        /*004a*/ 	.short	(.L_49 - .L_48)
.L_48:
        /*004c*/ 	.word	0x00000000
        /*0050*/ 	.short	0x0001
        /*0052*/ 	.short	0x0008
        /*0054*/ 	.byte	0x00, 0xf0, 0x11, 0x00


	//----- nvinfo : EIATTR_KPARAM_INFO
	.align		4
.L_49:
        /*0058*/ 	.byte	0x04, 0x17
        /*005a*/ 	.short	(.L_51 - .L_50)
.L_50:
        /*005c*/ 	.word	0x00000000
        /*0060*/ 	.short	0x0000
        /*0062*/ 	.short	0x0000
        /*0064*/ 	.byte	0x00, 0xf5, 0x21, 0x00


	//----- nvinfo : EIATTR_SPARSE_MMA_MASK
	.align		4
.L_51:
        /*0068*/ 	.byte	0x03, 0x50
        /*006a*/ 	.short	0x0000


	//----- nvinfo : EIATTR_MAXREG_COUNT
	.align		4
        /*006c*/ 	.byte	0x03, 0x1b
        /*006e*/ 	.short	0x00ff


	//----- nvinfo : EIATTR_MERCURY_ISA_VERSION
	.align		4
        /*0070*/ 	.byte	0x03, 0x5f
        /*0072*/ 	.short	0x0101


	//----- nvinfo : EIATTR_VRC_CTA_INIT_COUNT
	.align		4
        /*0074*/ 	.byte	0x02, 0x4a
	.zero		1
	.zero		1


	//----- nvinfo : EIATTR_EXIT_INSTR_OFFSETS
	.align		4
        /*0078*/ 	.byte	0x04, 0x1c
        /*007a*/ 	.short	(.L_53 - .L_52)


	//   ....[0]....
.L_52:
        /*007c*/ 	.word	0x000000d0


	//   ....[1]....
        /*0080*/ 	.word	0x00000200


	//----- nvinfo : EIATTR_CBANK_PARAM_SIZE
	.align		4
.L_53:
        /*0084*/ 	.byte	0x03, 0x19
        /*0086*/ 	.short	0x0028


	//----- nvinfo : EIATTR_PARAM_CBANK
	.align		4
        /*0088*/ 	.byte	0x04, 0x0a
        /*008a*/ 	.short	(.L_55 - .L_54)
	.align		4
.L_54:
        /*008c*/ 	.word	index@(.nv.constant0._Z16separateChannelsPK6uchar4iiPhS2_S2_)
        /*0090*/ 	.short	0x0380
        /*0092*/ 	.short	0x0028


	//----- nvinfo : EIATTR_SW_WAR
	.align		4
.L_55:
        /*0094*/ 	.byte	0x04, 0x36
        /*0096*/ 	.short	(.L_57 - .L_56)
.L_56:
        /*0098*/ 	.word	0x00000008
.L_57:


//--------------------- .nv.info._Z10box_filterPKhPhiiPKfi --------------------------
	.section	.nv.info._Z10box_filterPKhPhiiPKfi,"",@"SHT_CUDA_INFO"
	.sectionflags	@""
	.align	4


	//----- nvinfo : EIATTR_CUDA_API_VERSION
	.align		4
        /*0000*/ 	.byte	0x04, 0x37
        /*0002*/ 	.short	(.L_59 - .L_58)
.L_58:
        /*0004*/ 	.word	0x00000082


	//----- nvinfo : EIATTR_KPARAM_INFO
	.align		4
.L_59:
        /*0008*/ 	.byte	0x04, 0x17
        /*000a*/ 	.short	(.L_61 - .L_60)
.L_60:
        /*000c*/ 	.word	0x00000000
        /*0010*/ 	.short	0x0005
        /*0012*/ 	.short	0x0020
        /*0014*/ 	.byte	0x00, 0xf0, 0x11, 0x00


	//----- nvinfo : EIATTR_KPARAM_INFO
	.align		4
.L_61:
        /*0018*/ 	.byte	0x04, 0x17
        /*001a*/ 	.short	(.L_63 - .L_62)
.L_62:
        /*001c*/ 	.word	0x00000000
        /*0020*/ 	.short	0x0004
        /*0022*/ 	.short	0x0018
        /*0024*/ 	.byte	0x00, 0xf5, 0x21, 0x00


	//----- nvinfo : EIATTR_KPARAM_INFO
	.align		4
.L_63:
        /*0028*/ 	.byte	0x04, 0x17
        /*002a*/ 	.short	(.L_65 - .L_64)
.L_64:
        /*002c*/ 	.word	0x00000000
        /*0030*/ 	.short	0x0003
        /*0032*/ 	.short	0x0014
        /*0034*/ 	.byte	0x00, 0xf0, 0x11, 0x00


	//----- nvinfo : EIATTR_KPARAM_INFO
	.align		4
.L_65:
        /*0038*/ 	.byte	0x04, 0x17
        /*003a*/ 	.short	(.L_67 - .L_66)
.L_66:
        /*003c*/ 	.word	0x00000000
        /*0040*/ 	.short	0x0002
        /*0042*/ 	.short	0x0010
        /*0044*/ 	.byte	0x00, 0xf0, 0x11, 0x00


	//----- nvinfo : EIATTR_KPARAM_INFO
	.align		4
.L_67:
        /*0048*/ 	.byte	0x04, 0x17
        /*004a*/ 	.short	(.L_69 - .L_68)
.L_68:
        /*004c*/ 	.word	0x00000000
        /*0050*/ 	.short	0x0001
        /*0052*/ 	.short	0x0008
        /*0054*/ 	.byte	0x00, 0xf5, 0x21, 0x00


	//----- nvinfo : EIATTR_KPARAM_INFO
	.align		4
.L_69:
        /*0058*/ 	.byte	0x04, 0x17
        /*005a*/ 	.short	(.L_71 - .L_70)
.L_70:
        /*005c*/ 	.word	0x00000000
        /*0060*/ 	.short	0x0000
        /*0062*/ 	.short	0x0000
        /*0064*/ 	.byte	0x00, 0xf5, 0x21, 0x00


	//----- nvinfo : EIATTR_SPARSE_MMA_MASK
	.align		4
.L_71:
        /*0068*/ 	.byte	0x03, 0x50
        /*006a*/ 	.short	0x0000


	//----- nvinfo : EIATTR_MAXREG_COUNT
	.align		4
        /*006c*/ 	.byte	0x03, 0x1b
        /*006e*/ 	.short	0x00ff


	//----- nvinfo : EIATTR_MERCURY_ISA_VERSION
	.align		4
        /*0070*/ 	.byte	0x03, 0x5f
        /*0072*/ 	.short	0x0101


	//----- nvinfo : EIATTR_VRC_CTA_INIT_COUNT
	.align		4
        /*0074*/ 	.byte	0x02, 0x4a
	.zero		1
	.zero		1


	//----- nvinfo : EIATTR_EXIT_INSTR_OFFSETS
	.align		4
        /*0078*/ 	.byte	0x04, 0x1c
        /*007a*/ 	.short	(.L_73 - .L_72)


	//   ....[0]....
.L_72:
        /*007c*/ 	.word	0x000000c0


	//   ....[1]....
        /*0080*/ 	.word	0x00001990


	//----- nvinfo : EIATTR_CRS_STACK_SIZE
	.align		4
.L_73:
        /*0084*/ 	.byte	0x04, 0x1e
        /*0086*/ 	.short	(.L_75 - .L_74)
.L_74:
        /*0088*/ 	.word	0x00000000


	//----- nvinfo : EIATTR_CBANK_PARAM_SIZE
	.align		4
.L_75:
        /*008c*/ 	.byte	0x03, 0x19
        /*008e*/ 	.short	0x0024


	//----- nvinfo : EIATTR_PARAM_CBANK
	.align		4
        /*0090*/ 	.byte	0x04, 0x0a
        /*0092*/ 	.short	(.L_77 - .L_76)
	.align		4
.L_76:
        /*0094*/ 	.word	index@(.nv.constant0._Z10box_filterPKhPhiiPKfi)
        /*0098*/ 	.short	0x0380
        /*009a*/ 	.short	0x0024


	//----- nvinfo : EIATTR_SW_WAR
	.align		4
.L_77:
        /*009c*/ 	.byte	0x04, 0x36
        /*009e*/ 	.short	(.L_79 - .L_78)
.L_78:
        /*00a0*/ 	.word	0x00000008
.L_79:


//--------------------- .nv.callgraph             --------------------------
	.section	.nv.callgraph,"",@"SHT_CUDA_CALLGRAPH"
	.align	4
	.sectionentsize	8
	.align		4
        /*0000*/ 	.word	0x00000000
	.align		4
        /*0004*/ 	.word	0xffffffff
	.align		4
        /*0008*/ 	.word	0x00000000
	.align		4
        /*000c*/ 	.word	0xfffffffe
	.align		4
        /*0010*/ 	.word	0x00000000
	.align		4
        /*0014*/ 	.word	0xfffffffd
	.align		4
        /*0018*/ 	.word	0x00000000
	.align		4
        /*001c*/ 	.word	0xfffffffc


//--------------------- .text._Z17recombineChannelsPKhS0_S0_P6uchar4ii --------------------------
	.section	.text._Z17recombineChannelsPKhS0_S0_P6uchar4ii,"ax",@progbits
	.align	128
        .global         _Z17recombineChannelsPKhS0_S0_P6uchar4ii
        .type           _Z17recombineChannelsPKhS0_S0_P6uchar4ii,@function
        .size           _Z17recombineChannelsPKhS0_S0_P6uchar4ii,(.L_x_11 - _Z17recombineChannelsPKhS0_S0_P6uchar4ii)
        .other          _Z17recombineChannelsPKhS0_S0_P6uchar4ii,@"STO_CUDA_ENTRY STV_DEFAULT"
_Z17recombineChannelsPKhS0_S0_P6uchar4ii:
.text._Z17recombineChannelsPKhS0_S0_P6uchar4ii:
[----:B------:R-:W-:Y:S01]  /*0000*/  LDC R1, c[0x0][0x37c] ;  /* 0x0000df00ff017b82 */ /* 0x000fe20000000800 */
[----:B------:R-:W0:Y:S07]  /*0010*/  S2R R2, SR_TID.Y ;  /* 0x0000000000027919 */ /* 0x000e2e0000002200 */
[----:B------:R-:W1:Y:S01]  /*0020*/  LDC R0, c[0x0][0x360] ;  /* 0x0000d800ff007b82 */ /* 0x000e620000000800 */
[----:B------:R-:W2:Y:S01]  /*0030*/  LDCU.64 UR6, c[0x0][0x3a0] ;  /* 0x00007400ff0677ac */ /* 0x000ea20008000a00 */
[----:B------:R-:W1:Y:S06]  /*0040*/  S2R R5, SR_TID.X ;  /* 0x0000000000057919 */ /* 0x000e6c0000002100 */
[----:B------:R-:W0:Y:S08]  /*0050*/  S2UR UR5, SR_CTAID.Y ;  /* 0x00000000000579c3 */ /* 0x000e300000002600 */
[----:B------:R-:W0:Y:S08]  /*0060*/  LDC R3, c[0x0][0x364] ;  /* 0x0000d900ff037b82 */ /* 0x000e300000000800 */
[----:B------:R-:W1:Y:S01]  /*0070*/  S2UR UR4, SR_CTAID.X ;  /* 0x00000000000479c3 */ /* 0x000e620000002500 */
[----:B0-----:R-:W-:-:S05]  /*0080*/  IMAD R3, R3, UR5, R2 ;  /* 0x0000000503037c24 */ /* 0x001fca000f8e0202 */
[----:B--2---:R-:W-:Y:S01]  /*0090*/  ISETP.GE.AND P0, PT, R3, UR6, PT ;  /* 0x0000000603007c0c */ /* 0x004fe2000bf06270 */
[----:B-1----:R-:W-:-:S04]  /*00a0*/  IMAD R0, R0, UR4, R5 ;  /* 0x0000000400007c24 */ /* 0x002fc8000f8e0205 */
[----:B------:R-:W-:Y:S01]  /*00b0*/  IMAD R11, R3, UR7, R0 ;  /* 0x00000007030b7c24 */ /* 0x000fe2000f8e0200 */
[----:B------:R-:W-:-:S13]  /*00c0*/  ISETP.GE.OR P0, PT, R0, UR7, P0 ;  /* 0x0000000700007c0c */ /* 0x000fda0008706670 */
[----:B------:R-:W-:Y:S05]  /*00d0*/  @P0 EXIT ;  /* 0x000000000000094d */ /* 0x000fea0003800000 */
[----:B------:R-:W0:Y:S01]  /*00e0*/  LDCU.128 UR8, c[0x0][0x380] ;  /* 0x00007000ff0877ac */ /* 0x000e220008000c00 */
[----:B------:R-:W-:Y:S01]  /*00f0*/  SHF.R.S32.HI R0, RZ, 0x1f, R11 ;  /* 0x0000001fff007819 */ /* 0x000fe2000001140b */
[----:B------:R-:W1:Y:S01]  /*0100*/  LDC.64 R2, c[0x0][0x398] ;  /* 0x0000e600ff027b82 */ /* 0x000e620000000a00 */
[----:B------:R-:W2:Y:S01]  /*0110*/  LDCU.64 UR6, c[0x0][0x390] ;  /* 0x00007200ff0677ac */ /* 0x000ea20008000a00 */
[----:B------:R-:W3:Y:S01]  /*0120*/  LDCU.64 UR4, c[0x0][0x358] ;  /* 0x00006b00ff0477ac */ /* 0x000ee20008000a00 */
[C---:B0-----:R-:W-:Y:S02]  /*0130*/  IADD3 R6, P0, PT, R11.reuse, UR8, RZ ;  /* 0x000000080b067c10 */ /* 0x041fe4000ff1e0ff */
[C---:B------:R-:W-:Y:S02]  /*0140*/  IADD3 R4, P1, PT, R11.reuse, UR10, RZ ;  /* 0x0000000a0b047c10 */ /* 0x040fe4000ff3e0ff */
[----:B--2---:R-:W-:Y:S02]  /*0150*/  IADD3 R8, P2, PT, R11, UR6, RZ ;  /* 0x000000060b087c10 */ /* 0x004fe4000ff5e0ff */
[----:B------:R-:W-:-:S02]  /*0160*/  IADD3.X R7, PT, PT, R0, UR9, RZ, P0, !PT ;  /* 0x0000000900077c10 */ /* 0x000fc400087fe4ff */
[C---:B------:R-:W-:Y:S02]  /*0170*/  IADD3.X R5, PT, PT, R0.reuse, UR11, RZ, P1, !PT ;  /* 0x0000000b00057c10 */ /* 0x040fe40008ffe4ff */
[----:B------:R-:W-:Y:S02]  /*0180*/  IADD3.X R9, PT, PT, R0, UR7, RZ, P2, !PT ;  /* 0x0000000700097c10 */ /* 0x000fe400097fe4ff */
[----:B---3--:R-:W2:Y:S04]  /*0190*/  LDG.E.U8 R7, desc[UR4][R6.64] ;  /* 0x0000000406077981 */ /* 0x008ea8000c1e1100 */
[----:B------:R-:W2:Y:S04]  /*01a0*/  LDG.E.U8 R4, desc[UR4][R4.64] ;  /* 0x0000000404047981 */ /* 0x000ea8000c1e1100 */
[----:B------:R-:W3:Y:S01]  /*01b0*/  LDG.E.U8 R8, desc[UR4][R8.64] ;  /* 0x0000000408087981 */ /* 0x000ee2000c1e1100 */
[----:B------:R-:W-:Y:S01]  /*01c0*/  UMOV UR6, 0x3340 ;  /* 0x0000334000067882 */ /* 0x000fe20000000000 */
[----:B-1----:R-:W-:-:S04]  /*01d0*/  IMAD.WIDE R2, R11, 0x4, R2 ;  /* 0x000000040b027825 */ /* 0x002fc800078e0202 */
[----:B------:R-:W-:Y:S01]  /*01e0*/  IMAD.U32 R13, RZ, RZ, UR6 ;  /* 0x00000006ff0d7e24 */ /* 0x000fe2000f8e00ff */
[----:B--2---:R-:W-:-:S04]  /*01f0*/  PRMT R0, R7, 0x3340, R4 ;  /* 0x0000334007007816 */ /* 0x004fc80000000004 */
[----:B---3--:R-:W-:-:S04]  /*0200*/  PRMT R13, R8, R13, 0xffff ;  /* 0x0000ffff080d7416 */ /* 0x008fc8000000000d */
[----:B------:R-:W-:-:S05]  /*0210*/  PRMT R13, R0, 0x5410, R13 ;  /* 0x00005410000d7816 */ /* 0x000fca000000000d */
[----:B------:R-:W-:Y:S01]  /*0220*/  STG.E desc[UR4][R2.64], R13 ;  /* 0x0000000d02007986 */ /* 0x000fe2000c101904 */
[----:B------:R-:W-:Y:S05]  /*0230*/  EXIT ;  /* 0x000000000000794d */ /* 0x000fea0003800000 */
.L_x_0:
[----:B------:R-:W-:-:S00]  /*0240*/  BRA `(.L_x_0) ;  /* 0xfffffffc00fc7947 */ /* 0x000fc0000383ffff */
[----:B------:R-:W-:-:S00]  /*0250*/  NOP ;  /* 0x0000000000007918 */ /* 0x000fc00000000000 */
        /* <DEDUP_REMOVED lines=10> */
.L_x_11:


//--------------------- .text._Z16separateChannelsPK6uchar4iiPhS2_S2_ --------------------------
	.section	.text._Z16separateChannelsPK6uchar4iiPhS2_S2_,"ax",@progbits
	.align	128
        .global         _Z16separateChannelsPK6uchar4iiPhS2_S2_
        .type           _Z16separateChannelsPK6uchar4iiPhS2_S2_,@function
        .size           _Z16separateChannelsPK6uchar4iiPhS2_S2_,(.L_x_12 - _Z16separateChannelsPK6uchar4iiPhS2_S2_)
        .other          _Z16separateChannelsPK6uchar4iiPhS2_S2_,@"STO_CUDA_ENTRY STV_DEFAULT"
_Z16separateChannelsPK6uchar4iiPhS2_S2_:
.text._Z16separateChannelsPK6uchar4iiPhS2_S2_:
        /* <DEDUP_REMOVED lines=14> */
[----:B------:R-:W0:Y:S01]  /*00e0*/  LDC.64 R2, c[0x0][0x380] ;  /* 0x0000e000ff027b82 */ /* 0x000e220000000a00 */
[----:B------:R-:W1:Y:S01]  /*00f0*/  LDCU.64 UR4, c[0x0][0x358] ;  /* 0x00006b00ff0477ac */ /* 0x000e620008000a00 */
[----:B------:R-:W2:Y:S01]  /*0100*/  LDCU.128 UR8, c[0x0][0x390] ;  /* 0x00007200ff0877ac */ /* 0x000ea20008000c00 */
[----:B------:R-:W-:Y:S01]  /*0110*/  SHF.R.S32.HI R0, RZ, 0x1f, R9 ;  /* 0x0000001fff007819 */ /* 0x000fe20000011409 */
[----:B------:R-:W3:Y:S01]  /*0120*/  LDCU.64 UR6, c[0x0][0x3a0] ;  /* 0x00007400ff0677ac */ /* 0x000ee20008000a00 */
[----:B0-----:R-:W-:-:S05]  /*0130*/  IMAD.WIDE R2, R9, 0x4, R2 ;  /* 0x0000000409027825 */ /* 0x001fca00078e0202 */
[----:B-1----:R-:W4:Y:S01]  /*0140*/  LDG.E.U8 R11, desc[UR4][R2.64] ;  /* 0x00000004020b7981 */ /* 0x002f22000c1e1100 */
[----:B--2---:R-:W-:-:S04]  /*0150*/  IADD3 R4, P0, PT, R9, UR8, RZ ;  /* 0x0000000809047c10 */ /* 0x004fc8000ff1e0ff */
[----:B------:R-:W-:Y:S02]  /*0160*/  IADD3.X R5, PT, PT, R0, UR9, RZ, P0, !PT ;  /* 0x0000000900057c10 */ /* 0x000fe400087fe4ff */
[----:B------:R-:W-:-:S03]  /*0170*/  IADD3 R6, P0, PT, R9, UR10, RZ ;  /* 0x0000000a09067c10 */ /* 0x000fc6000ff1e0ff */
[----:B----4-:R-:W-:Y:S04]  /*0180*/  STG.E.U8 desc[UR4][R4.64], R11 ;  /* 0x0000000b04007986 */ /* 0x010fe8000c101104 */
[----:B------:R-:W2:Y:S01]  /*0190*/  LDG.E.U8 R13, desc[UR4][R2.64+0x1] ;  /* 0x00000104020d7981 */ /* 0x000ea2000c1e1100 */
[----:B------:R-:W-:Y:S02]  /*01a0*/  IADD3.X R7, PT, PT, R0, UR11, RZ, P0, !PT ;  /* 0x0000000b00077c10 */ /* 0x000fe400087fe4ff */
[----:B---3--:R-:W-:-:S03]  /*01b0*/  IADD3 R8, P0, PT, R9, UR6, RZ ;  /* 0x0000000609087c10 */ /* 0x008fc6000ff1e0ff */
[----:B--2---:R-:W-:Y:S04]  /*01c0*/  STG.E.U8 desc[UR4][R6.64], R13 ;  /* 0x0000000d06007986 */ /* 0x004fe8000c101104 */
[----:B------:R-:W2:Y:S01]  /*01d0*/  LDG.E.U8 R15, desc[UR4][R2.64+0x2] ;  /* 0x00000204020f7981 */ /* 0x000ea2000c1e1100 */
[----:B------:R-:W-:-:S05]  /*01e0*/  IADD3.X R9, PT, PT, R0, UR7, RZ, P0, !PT ;  /* 0x0000000700097c10 */ /* 0x000fca00087fe4ff */
[----:B--2---:R-:W-:Y:S01]  /*01f0*/  STG.E.U8 desc[UR4][R8.64], R15 ;  /* 0x0000000f08007986 */ /* 0x004fe2000c101104 */
[----:B------:R-:W-:Y:S05]  /*0200*/  EXIT ;  /* 0x000000000000794d */ /* 0x000fea0003800000 */
.L_x_1:
        /* <DEDUP_REMOVED lines=15> */
.L_x_12:


//--------------------- .text._Z10box_filterPKhPhiiPKfi --------------------------
	.section	.text._Z10box_filterPKhPhiiPKfi,"ax",@progbits
	.align	128
        .global         _Z10box_filterPKhPhiiPKfi
        .type           _Z10box_filterPKhPhiiPKfi,@function
        .size           _Z10box_filterPKhPhiiPKfi,(.L_x_13 - _Z10box_filterPKhPhiiPKfi)
        .other          _Z10box_filterPKhPhiiPKfi,@"STO_CUDA_ENTRY STV_DEFAULT"
_Z10box_filterPKhPhiiPKfi:
.text._Z10box_filterPKhPhiiPKfi:
        /* <DEDUP_REMOVED lines=10> */
[----:B-1----:R-:W-:-:S05]  /*00a0*/  IMAD R22, R22, UR4, R3 ;  /* 0x0000000416167c24 */ /* 0x002fca000f8e0203 */
[----:B------:R-:W-:-:S13]  /*00b0*/  ISETP.GE.OR P0, PT, R22, UR15, P0 ;  /* 0x0000000f16007c0c */ /* 0x000fda0008706670 */
[----:B------:R-:W-:Y:S05]  /*00c0*/  @P0 EXIT ;  /* 0x000000000000094d */ /* 0x000fea0003800000 */
[----:B------:R-:W0:Y:S01]  /*00d0*/  LDCU UR5, c[0x0][0x3a0] ;  /* 0x00007400ff0577ac */ /* 0x000e220008000800 */
[----:B------:R-:W-:Y:S01]  /*00e0*/  IMAD.MOV.U32 R0, RZ, RZ, RZ ;  /* 0x000000ffff007224 */ /* 0x000fe200078e00ff */
[----:B------:R-:W1:Y:S01]  /*00f0*/  LDCU.64 UR10, c[0x0][0x358] ;  /* 0x00006b00ff0a77ac */ /* 0x000e620008000a00 */
[----:B0-----:R-:W-:Y:S02]  /*0100*/  UISETP.GE.AND UP0, UPT, UR5, URZ, UPT ;  /* 0x000000ff0500728c */ /* 0x001fe4000bf06270 */
[----:B------:R-:W-:-:S04]  /*0110*/  UIADD3 UR4, UPT, UPT, UR5, -0x1, URZ ;  /* 0xffffffff05047890 */ /* 0x000fc8000fffe0ff */
[----:B------:R-:W-:-:S03]  /*0120*/  ULEA.HI UR4, UR4, UR4, URZ, 0x1 ;  /* 0x0000000404047291 */ /* 0x000fc6000f8f08ff */
[----:B-1----:R-:W-:Y:S09]  /*0130*/  BRA.U !UP0, `(.L_x_2) ;  /* 0x0000001508f47547 */ /* 0x002ff2000b800000 */
[----:B------:R-:W-:Y:S01]  /*0140*/  USHF.R.S32.HI UR4, URZ, 0x1, UR4 ;  /* 0x00000001ff047899 */ /* 0x000fe20008011404 */
[----:B------:R-:W-:Y:S01]  /*0150*/  IMAD.U32 R0, RZ, RZ, UR15 ;  /* 0x0000000fff007e24 */ /* 0x000fe2000f8e00ff */
[----:B------:R-:W-:Y:S02]  /*0160*/  PRMT R4, RZ, 0x7610, R4 ;  /* 0x00007610ff047816 */ /* 0x000fe40000000004 */
[----:B------:R-:W-:Y:S02]  /*0170*/  UIADD3 UR6, UPT, UPT, -UR4, URZ, URZ ;  /* 0x000000ff04067290 */ /* 0x000fe4000fffe1ff */
[----:B------:R-:W-:-:S04]  /*0180*/  VIADD R3, R21, -UR4 ;  /* 0x8000000415037c36 */ /* 0x000fc80008000000 */
[C---:B------:R-:W-:Y:S02]  /*0190*/  IMAD R5, R3.reuse, R0, UR15 ;  /* 0x0000000f03057e24 */ /* 0x040fe4000f8e0200 */
[C---:B------:R-:W-:Y:S02]  /*01a0*/  VIADD R19, R3.reuse, 0x2 ;  /* 0x0000000203137836 */ /* 0x040fe40000000000 */
[C---:B------:R-:W-:Y:S02]  /*01b0*/  VIADD R7, R3.reuse, 0x3 ;  /* 0x0000000303077836 */ /* 0x040fe40000000000 */
[C---:B------:R-:W-:Y:S02]  /*01c0*/  VIADD R17, R3.reuse, 0x4 ;  /* 0x0000000403117836 */ /* 0x040fe40000000000 */
[C---:B------:R-:W-:Y:S02]  /*01d0*/  VIADD R9, R3.reuse, 0x5 ;  /* 0x0000000503097836 */ /* 0x040fe40000000000 */
[----:B------:R-:W-:-:S02]  /*01e0*/  VIADD R11, R3, 0x6 ;  /* 0x00000006030b7836 */ /* 0x000fc40000000000 */
[C---:B------:R-:W-:Y:S02]  /*01f0*/  VIADD R13, R3.reuse, 0x7 ;  /* 0x00000007030d7836 */ /* 0x040fe40000000000 */
[--C-:B------:R-:W-:Y:S02]  /*0200*/  IMAD R0, R3, UR15, R22.reuse ;  /* 0x0000000f03007c24 */ /* 0x100fe4000f8e0216 */
[--C-:B------:R-:W-:Y:S02]  /*0210*/  IMAD R19, R19, UR15, R22.reuse ;  /* 0x0000000f13137c24 */ /* 0x100fe4000f8e0216 */
[--C-:B------:R-:W-:Y:S02]  /*0220*/  IMAD R18, R7, UR15, R22.reuse ;  /* 0x0000000f07127c24 */ /* 0x100fe4000f8e0216 */
[--C-:B------:R-:W-:Y:S02]  /*0230*/  IMAD R17, R17, UR15, R22.reuse ;  /* 0x0000000f11117c24 */ /* 0x100fe4000f8e0216 */
[----:B------:R-:W-:-:S02]  /*0240*/  IMAD R16, R9, UR15, R22 ;  /* 0x0000000f09107c24 */ /* 0x000fc4000f8e0216 */
[--C-:B------:R-:W-:Y:S02]  /*0250*/  IMAD R2, R11, UR15, R22.reuse ;  /* 0x0000000f0b027c24 */ /* 0x100fe4000f8e0216 */
[----:B------:R-:W-:Y:S02]  /*0260*/  IMAD R3, R13, UR15, R22 ;  /* 0x0000000f0d037c24 */ /* 0x000fe4000f8e0216 */
[----:B------:R-:W-:-:S07]  /*0270*/  IMAD.IADD R20, R22, 0x1, R5 ;  /* 0x0000000116147824 */ /* 0x000fce00078e0205 */
.L_x_9:
[----:B------:R-:W0:Y:S01]  /*0280*/  LDCU UR4, c[0x0][0x3a0] ;  /* 0x00007400ff0477ac */ /* 0x000e220008000800 */
[----:B------:R-:W1:Y:S01]  /*0290*/  LDCU UR5, c[0x0][0x3a0] ;  /* 0x00007400ff0577ac */ /* 0x000e620008000800 */
[----:B------:R-:W2:Y:S01]  /*02a0*/  LDCU UR15, c[0x0][0x394] ;  /* 0x00007280ff0f77ac */ /* 0x000ea20008000800 */
[----:B0-----:R-:W-:-:S04]  /*02b0*/  UIADD3 UR4, UPT, UPT, UR4, -0x1, URZ ;  /* 0xffffffff04047890 */ /* 0x001fc8000fffe0ff */
[----:B------:R-:W-:-:S04]  /*02c0*/  ULEA.HI UR4, UR4, UR4, URZ, 0x1 ;  /* 0x0000000404047291 */ /* 0x000fc8000f8f08ff */
[----:B------:R-:W-:-:S04]  /*02d0*/  USHF.R.S32.HI UR9, URZ, 0x1, UR4 ;  /* 0x00000001ff097899 */ /* 0x000fc80008011404 */
[----:B------:R-:W-:Y:S02]  /*02e0*/  UIADD3 UR4, UPT, UPT, UR9, UR6, URZ ;  /* 0x0000000609047290 */ /* 0x000fe4000fffe0ff */
[----:B------:R-:W-:Y:S02]  /*02f0*/  IMAD.U32 R5, RZ, RZ, UR9 ;  /* 0x00000009ff057e24 */ /* 0x000fe4000f8e00ff */
[----:B-1----:R-:W-:-:S03]  /*0300*/  UIMAD UR4, UR4, UR5, URZ ;  /* 0x00000005040472a4 */ /* 0x002fc6000f8e02ff */
[----:B------:R-:W-:Y:S01]  /*0310*/  IABS R5, R5 ;  /* 0x0000000500057213 */ /* 0x000fe20000000000 */
[----:B------:R-:W-:-:S03]  /*0320*/  UIADD3 UR14, UPT, UPT, UR9, UR4, URZ ;  /* 0x00000004090e7290 */ /* 0x000fc6000fffe0ff */
[----:B------:R-:W-:Y:S01]  /*0330*/  R2UR UR7, R5 ;  /* 0x00000000050772ca */ /* 0x000fe200000e0000 */
[----:B------:R-:W-:-:S05]  /*0340*/  VIADD R5, R22, UR6 ;  /* 0x0000000616057c36 */ /* 0x000fca0008000000 */
[----:B------:R-:W-:-:S04]  /*0350*/  ISETP.GE.AND P0, PT, R5, RZ, PT ;  /* 0x000000ff0500720c */ /* 0x000fc80003f06270 */
[----:B--2---:R-:W-:-:S03]  /*0360*/  ISETP.GE.OR P0, PT, R5, UR15, !P0 ;  /* 0x0000000f05007c0c */ /* 0x004fc6000c706670 */
[----:B------:R-:W-:Y:S02]  /*0370*/  UIADD3 UR5, UPT, UPT, UR9, UR7, URZ ;  /* 0x0000000709057290 */ /* 0x000fe4000fffe0ff */
[----:B------:R-:W-:Y:S02]  /*0380*/  UIADD3 UR7, UPT, UPT, -UR9, URZ, URZ ;  /* 0x000000ff09077290 */ /* 0x000fe4000fffe1ff */
[----:B------:R-:W-:-:S09]  /*0390*/  UISETP.GE.U32.AND UP0, UPT, UR5, 0x7, UPT ;  /* 0x000000070500788c */ /* 0x000fd2000bf06070 */
[----:B------:R-:W-:Y:S05]  /*03a0*/  BRA.U !UP0, `(.L_x_3) ;  /* 0x0000000908a87547 */ /* 0x000fea000b800000 */
[----:B------:R-:W-:Y:S01]  /*03b0*/  UIADD3 UR5, UPT, UPT, UR5, 0x1, URZ ;  /* 0x0000000105057890 */ /* 0x000fe2000fffe0ff */
[----:B------:R-:W-:Y:S01]  /*03c0*/  VIADD R5, R21, -UR9 ;  /* 0x8000000915057c36 */ /* 0x000fe20008000000 */
[----:B------:R-:W-:Y:S01]  /*03d0*/  UIADD3 UR7, UPT, UPT, -UR9, 0x3, URZ ;  /* 0x0000000309077890 */ /* 0x000fe2000fffe1ff */
[----:B------:R-:W-:Y:S01]  /*03e0*/  VIADD R6, R20, UR6 ;  /* 0x0000000614067c36 */ /* 0x000fe20008000000 */
[----:B------:R-:W-:Y:S01]  /*03f0*/  ULOP3.LUT UR5, UR5, 0xfffffff8, URZ, 0xc0, !UPT ;  /* 0xfffffff805057892 */ /* 0x000fe2000f8ec0ff */
[----:B------:R-:W-:Y:S01]  /*0400*/  VIADD R7, R19, UR6 ;  /* 0x0000000613077c36 */ /* 0x000fe20008000000 */
[----:B------:R-:W0:Y:S01]  /*0410*/  LDCU UR18, c[0x0][0x390] ;  /* 0x00007200ff1277ac */ /* 0x000e220008000800 */
[----:B------:R-:W-:Y:S02]  /*0420*/  VIADD R8, R18, UR6 ;  /* 0x0000000612087c36 */ /* 0x000fe40008000000 */
[----:B------:R-:W-:Y:S01]  /*0430*/  VIADD R9, R17, UR6 ;  /* 0x0000000611097c36 */ /* 0x000fe20008000000 */
[----:B------:R-:W1:Y:S01]  /*0440*/  LDCU.64 UR12, c[0x0][0x398] ;  /* 0x00007300ff0c77ac */ /* 0x000e620008000a00 */
[----:B------:R-:W-:-:S02]  /*0450*/  VIADD R10, R16, UR6 ;  /* 0x00000006100a7c36 */ /* 0x000fc40008000000 */
[----:B------:R-:W-:Y:S01]  /*0460*/  VIADD R11, R2, UR6 ;  /* 0x00000006020b7c36 */ /* 0x000fe20008000000 */
[----:B------:R-:W2:Y:S01]  /*0470*/  LDCU UR8, c[0x0][0x394] ;  /* 0x00007280ff0877ac */ /* 0x000ea20008000800 */
[----:B------:R-:W-:Y:S02]  /*0480*/  VIADD R12, R3, UR6 ;  /* 0x00000006030c7c36 */ /* 0x000fe40008000000 */
[----:B------:R-:W-:Y:S01]  /*0490*/  VIADD R13, R0, UR6 ;  /* 0x00000006000d7c36 */ /* 0x000fe20008000000 */
[----:B------:R-:W-:-:S12]  /*04a0*/  UIADD3 UR5, UPT, UPT, -UR5, URZ, URZ ;  /* 0x000000ff05057290 */ /* 0x000fd8000fffe1ff */
.L_x_4:
[C---:B------:R-:W-:Y:S01]  /*04b0*/  ISETP.GE.AND P3, PT, R5.reuse, RZ, PT ;  /* 0x000000ff0500720c */ /* 0x040fe20003f66270 */
[C---:B------:R-:W-:Y:S01]  /*04c0*/  VIADD R23, R5.reuse, 0x1 ;  /* 0x0000000105177836 */ /* 0x040fe20000000000 */
[----:B-1----:R-:W-:Y:S02]  /*04d0*/  UIMAD.WIDE UR16, UR4, 0x4, UR12 ;  /* 0x00000004041078a5 */ /* 0x002fe4000f8e020c */
[----:B0-----:R-:W-:Y:S02]  /*04e0*/  ISETP.GE.OR P3, PT, R5, UR18, !P3 ;  /* 0x0000001205007c0c */ /* 0x001fe4000df66670 */
[C---:B------:R-:W-:Y:S02]  /*04f0*/  ISETP.GE.AND P1, PT, R23.reuse, RZ, PT ;  /* 0x000000ff1700720c */ /* 0x040fe40003f26270 */
[----:B------:R-:W-:Y:S01]  /*0500*/  PLOP3.LUT P3, PT, P0, P3, PT, 0xf8, 0x8f ;  /* 0x00000000008f781c */ /* 0x000fe20000767f70 */
[----:B------:R-:W-:Y:S01]  /*0510*/  IMAD.U32 R26, RZ, RZ, UR16 ;  /* 0x00000010ff1a7e24 */ /* 0x000fe2000f8e00ff */
[----:B------:R-:W-:Y:S01]  /*0520*/  ISETP.GE.OR P1, PT, R23, UR18, !P1 ;  /* 0x0000001217007c0c */ /* 0x000fe2000cf26670 */
[----:B------:R-:W-:-:S03]  /*0530*/  IMAD.U32 R27, RZ, RZ, UR17 ;  /* 0x00000011ff1b7e24 */ /* 0x000fc6000f8e00ff */
[----:B------:R-:W-:-:S07]  /*0540*/  PLOP3.LUT P1, PT, P0, P1, PT, 0xf8, 0x8f ;  /* 0x00000000008f781c */ /* 0x000fce0000723f70 */
[----:B------:R-:W0:Y:S01]  /*0550*/  @!P3 LDC.64 R14, c[0x0][0x380] ;  /* 0x0000e000ff0ebb82 */ /* 0x000e220000000a00 */
[----:B------:R1:W3:Y:S01]  /*0560*/  @!P3 LDG.E R26, desc[UR10][R26.64] ;  /* 0x0000000a1a1ab981 */ /* 0x0002e2000c1e1900 */
[----:B0-----:R-:W-:-:S04]  /*0570*/  @!P3 IADD3 R24, P2, PT, R13, R14, RZ ;  /* 0x0000000e0d18b210 */ /* 0x001fc80007f5e0ff */
[----:B------:R-:W-:Y:S02]  /*0580*/  @!P3 LEA.HI.X.SX32 R25, R13, R15, 0x1, P2 ;  /* 0x0000000f0d19b211 */ /* 0x000fe400010f0eff */
[----:B------:R-:W0:Y:S03]  /*0590*/  @!P1 LDC.64 R14, c[0x0][0x380] ;  /* 0x0000e000ff0e9b82 */ /* 0x000e260000000a00 */
[----:B------:R-:W4:Y:S01]  /*05a0*/  @!P3 LDG.E.U8 R24, desc[UR10][R24.64] ;  /* 0x0000000a1818b981 */ /* 0x000f22000c1e1100 */
[----:B------:R-:W-:Y:S02]  /*05b0*/  IMAD.U32 R28, RZ, RZ, UR16 ;  /* 0x00000010ff1c7e24 */ /* 0x000fe4000f8e00ff */
[----:B------:R-:W-:-:S05]  /*05c0*/  IMAD.U32 R29, RZ, RZ, UR17 ;  /* 0x00000011ff1d7e24 */ /* 0x000fca000f8e00ff */
[----:B------:R-:W5:Y:S01]  /*05d0*/  @!P1 LDG.E R28, desc[UR10][R28.64+0x4] ;  /* 0x0000040a1c1c9981 */ /* 0x000f62000c1e1900 */
[----:B0-----:R-:W-:-:S04]  /*05e0*/  @!P1 IADD3 R14, P2, PT, R6, R14, RZ ;  /* 0x0000000e060e9210 */ /* 0x001fc80007f5e0ff */
[----:B------:R-:W-:-:S05]  /*05f0*/  @!P1 LEA.HI.X.SX32 R15, R6, R15, 0x1, P2 ;  /* 0x0000000f060f9211 */ /* 0x000fca00010f0eff */
[----:B------:R0:W2:Y:S01]  /*0600*/  @!P1 LDG.E.U8 R23, desc[UR10][R14.64] ;  /* 0x0000000a0e179981 */ /* 0x0000a2000c1e1100 */
[----:B-1----:R-:W-:-:S04]  /*0610*/  @!P3 LOP3.LUT R27, R4, 0xff, RZ, 0xc0, !PT ;  /* 0x000000ff041bb812 */ /* 0x002fc800078ec0ff */
[----:B0-----:R-:W3:Y:S01]  /*0620*/  @!P3 I2F.U16 R14, R27 ;  /* 0x0000001b000eb306 */ /* 0x001ee20000101000 */
[----:B------:R-:W-:-:S05]  /*0630*/  VIADD R15, R5, 0x2 ;  /* 0x00000002050f7836 */ /* 0x000fca0000000000 */
[----:B------:R-:W-:-:S04]  /*0640*/  ISETP.GE.AND P2, PT, R15, RZ, PT ;  /* 0x000000ff0f00720c */ /* 0x000fc80003f46270 */
[----:B------:R-:W-:-:S04]  /*0650*/  ISETP.GE.OR P2, PT, R15, UR18, !P2 ;  /* 0x000000120f007c0c */ /* 0x000fc8000d746670 */
[----:B------:R-:W-:Y:S02]  /*0660*/  PLOP3.LUT P2, PT, P0, P2, PT, 0xf8, 0x8f ;  /* 0x00000000008f781c */ /* 0x000fe40000745f70 */
[----:B----4-:R-:W-:-:S05]  /*0670*/  @!P3 I2FP.F32.U32 R25, R24 ;  /* 0x000000180019b245 */ /* 0x010fca0000201000 */
[----:B---3--:R-:W-:-:S06]  /*0680*/  @!P3 FFMA R24, R25, R26, R14 ;  /* 0x0000001a1918b223 */ /* 0x008fcc000000000e */
[----:B------:R-:W0:Y:S01]  /*0690*/  @!P2 LDC.64 R14, c[0x0][0x380] ;  /* 0x0000e000ff0eab82 */ /* 0x000e220000000a00 */
[----:B------:R-:W1:Y:S01]  /*06a0*/  @!P3 F2I.U32.TRUNC.NTZ R24, R24 ;  /* 0x000000180018b305 */ /* 0x000e62000020f000 */
[----:B------:R-:W-:Y:S01]  /*06b0*/  VIADD R26, R5, 0x3 ;  /* 0x00000003051a7836 */ /* 0x000fe20000000000 */
[----:B-1----:R-:W-:-:S04]  /*06c0*/  @!P3 PRMT R4, R24, 0x7610, R4 ;  /* 0x000076101804b816 */ /* 0x002fc80000000004 */
[----:B------:R-:W-:Y:S02]  /*06d0*/  @!P1 LOP3.LUT R29, R4, 0xff, RZ, 0xc0, !PT ;  /* 0x000000ff041d9812 */ /* 0x000fe400078ec0ff */
[C---:B------:R-:W-:Y:S02]  /*06e0*/  ISETP.GE.AND P3, PT, R26.reuse, RZ, PT ;  /* 0x000000ff1a00720c */ /* 0x040fe40003f66270 */
[----:B------:R-:W5:Y:S02]  /*06f0*/  @!P1 I2F.U16 R25, R29 ;  /* 0x0000001d00199306 */ /* 0x000f640000101000 */
[----:B------:R-:W-:Y:S02]  /*0700*/  ISETP.GE.OR P3, PT, R26, UR18, !P3 ;  /* 0x000000121a007c0c */ /* 0x000fe4000df66670 */
[----:B0-----:R-:W-:Y:S02]  /*0710*/  @!P2 IADD3 R26, P4, PT, R7, R14, RZ ;  /* 0x0000000e071aa210 */ /* 0x001fe40007f9e0ff */
[----:B--2---:R-:W-:-:S02]  /*0720*/  @!P1 I2FP.F32.U32 R14, R23 ;  /* 0x00000017000e9245 */ /* 0x004fc40000201000 */
[----:B------:R-:W-:Y:S01]  /*0730*/  @!P2 LEA.HI.X.SX32 R27, R7, R15, 0x1, P4 ;  /* 0x0000000f071ba211 */ /* 0x000fe200020f0eff */
[----:B------:R-:W-:Y:S01]  /*0740*/  IMAD.U32 R24, RZ, RZ, UR16 ;  /* 0x00000010ff187e24 */ /* 0x000fe2000f8e00ff */
[----:B------:R-:W-:-:S03]  /*0750*/  PLOP3.LUT P3, PT, P0, P3, PT, 0xf8, 0x8f ;  /* 0x00000000008f781c */ /* 0x000fc60000767f70 */
[----:B------:R-:W2:Y:S01]  /*0760*/  @!P2 LDG.E.U8 R26, desc[UR10][R26.64] ;  /* 0x0000000a1a1aa981 */ /* 0x000ea2000c1e1100 */
[----:B-----5:R-:W-:Y:S01]  /*0770*/  @!P1 FFMA R23, R14, R28, R25 ;  /* 0x0000001c0e179223 */ /* 0x020fe20000000019 */
[----:B------:R-:W-:-:S05]  /*0780*/  IMAD.U32 R25, RZ, RZ, UR17 ;  /* 0x00000011ff197e24 */ /* 0x000fca000f8e00ff */
[----:B------:R-:W3:Y:S03]  /*0790*/  @!P2 LDG.E R27, desc[UR10][R24.64+0x8] ;  /* 0x0000080a181ba981 */ /* 0x000ee6000c1e1900 */
[----:B------:R-:W0:Y:S01]  /*07a0*/  @!P3 LDC.64 R14, c[0x0][0x380] ;  /* 0x0000e000ff0ebb82 */ /* 0x000e220000000a00 */
[----:B------:R-:W4:Y:S01]  /*07b0*/  @!P3 LDG.E R29, desc[UR10][R24.64+0xc] ;  /* 0x00000c0a181db981 */ /* 0x000f22000c1e1900 */
[----:B0-----:R-:W-:-:S04]  /*07c0*/  @!P3 IADD3 R14, P4, PT, R8, R14, RZ ;  /* 0x0000000e080eb210 */ /* 0x001fc80007f9e0ff */
[----:B------:R-:W-:-:S05]  /*07d0*/  @!P3 LEA.HI.X.SX32 R15, R8, R15, 0x1, P4 ;  /* 0x0000000f080fb211 */ /* 0x000fca00020f0eff */
[----:B------:R0:W5:Y:S01]  /*07e0*/  @!P3 LDG.E.U8 R28, desc[UR10][R14.64] ;  /* 0x0000000a0e1cb981 */ /* 0x000162000c1e1100 */
[----:B------:R-:W1:Y:S02]  /*07f0*/  @!P1 F2I.U32.TRUNC.NTZ R23, R23 ;  /* 0x0000001700179305 */ /* 0x000e64000020f000 */
[----:B-1----:R-:W-:-:S04]  /*0800*/  @!P1 PRMT R4, R23, 0x7610, R4 ;  /* 0x0000761017049816 */ /* 0x002fc80000000004 */
[----:B0-----:R-:W-:Y:S01]  /*0810*/  @!P2 LOP3.LUT R15, R4, 0xff, RZ, 0xc0, !PT ;  /* 0x000000ff040fa812 */ /* 0x001fe200078ec0ff */
[----:B------:R-:W-:-:S05]  /*0820*/  VIADD R14, R5, 0x4 ;  /* 0x00000004050e7836 */ /* 0x000fca0000000000 */
[----:B------:R-:W3:Y:S01]  /*0830*/  @!P2 I2F.U16 R15, R15 ;  /* 0x0000000f000fa306 */ /* 0x000ee20000101000 */
[----:B------:R-:W-:-:S04]  /*0840*/  ISETP.GE.AND P1, PT, R14, RZ, PT ;  /* 0x000000ff0e00720c */ /* 0x000fc80003f26270 */
[----:B------:R-:W-:-:S04]  /*0850*/  ISETP.GE.OR P1, PT, R14, UR18, !P1 ;  /* 0x000000120e007c0c */ /* 0x000fc8000cf26670 */
[----:B------:R-:W-:Y:S01]  /*0860*/  PLOP3.LUT P1, PT, P0, P1, PT, 0xf8, 0x8f ;  /* 0x00000000008f781c */ /* 0x000fe20000723f70 */
[----:B------:R-:W-:Y:S01]  /*0870*/  VIADD R23, R5, 0x5 ;  /* 0x0000000505177836 */ /* 0x000fe20000000000 */
[----:B--2---:R-:W-:-:S05]  /*0880*/  @!P2 I2FP.F32.U32 R26, R26 ;  /* 0x0000001a001aa245 */ /* 0x004fca0000201000 */
[----:B---3--:R-:W-:-:S06]  /*0890*/  @!P2 FFMA R27, R26, R27, R15 ;  /* 0x0000001b1a1ba223 */ /* 0x008fcc000000000f */
[----:B------:R-:W0:Y:S01]  /*08a0*/  @!P1 LDC.64 R14, c[0x0][0x380] ;  /* 0x0000e000ff0e9b82 */ /* 0x000e220000000a00 */
[----:B------:R-:W1:Y:S02]  /*08b0*/  @!P2 F2I.U32.TRUNC.NTZ R27, R27 ;  /* 0x0000001b001ba305 */ /* 0x000e64000020f000 */
[----:B-1----:R-:W-:-:S04]  /*08c0*/  @!P2 PRMT R4, R27, 0x7610, R4 ;  /* 0x000076101b04a816 */ /* 0x002fc80000000004 */
[----:B------:R-:W-:-:S06]  /*08d0*/  @!P3 LOP3.LUT R26, R4, 0xff, RZ, 0xc0, !PT ;  /* 0x000000ff041ab812 */ /* 0x000fcc00078ec0ff */
[----:B------:R-:W4:Y:S01]  /*08e0*/  @!P3 I2F.U16 R26, R26 ;  /* 0x0000001a001ab306 */ /* 0x000f220000101000 */
[----:B0-----:R-:W-:Y:S02]  /*08f0*/  @!P1 IADD3 R24, P4, PT, R9, R14, RZ ;  /* 0x0000000e09189210 */ /* 0x001fe40007f9e0ff */
[----:B------:R-:W-:Y:S02]  /*0900*/  ISETP.GE.AND P2, PT, R23, RZ, PT ;  /* 0x000000ff1700720c */ /* 0x000fe40003f46270 */
[----:B------:R-:W-:Y:S02]  /*0910*/  @!P1 LEA.HI.X.SX32 R25, R9, R15, 0x1, P4 ;  /* 0x0000000f09199211 */ /* 0x000fe400020f0eff */
[----:B------:R-:W-:Y:S02]  /*0920*/  ISETP.GE.OR P2, PT, R23, UR18, !P2 ;  /* 0x0000001217007c0c */ /* 0x000fe4000d746670 */
[----:B-----5:R-:W-:Y:S01]  /*0930*/  @!P3 I2FP.F32.U32 R15, R28 ;  /* 0x0000001c000fb245 */ /* 0x020fe20000201000 */
[----:B------:R0:W2:Y:S01]  /*0940*/  @!P1 LDG.E.U8 R24, desc[UR10][R24.64] ;  /* 0x0000000a18189981 */ /* 0x0000a2000c1e1100 */
[----:B------:R-:W-:Y:S01]  /*0950*/  PLOP3.LUT P2, PT, P0, P2, PT, 0xf8, 0x8f ;  /* 0x00000000008f781c */ /* 0x000fe20000745f70 */
[----:B------:R-:W-:-:S02]  /*0960*/  IMAD.U32 R27, RZ, RZ, UR17 ;  /* 0x00000011ff1b7e24 */ /* 0x000fc4000f8e00ff */
[----:B----4-:R-:W-:Y:S01]  /*0970*/  @!P3 FFMA R29, R15, R29, R26 ;  /* 0x0000001d0f1db223 */ /* 0x010fe2000000001a */
[----:B------:R-:W-:-:S05]  /*0980*/  IMAD.U32 R26, RZ, RZ, UR16 ;  /* 0x00000010ff1a7e24 */ /* 0x000fca000f8e00ff */
[----:B------:R-:W3:Y:S04]  /*0990*/  @!P1 LDG.E R23, desc[UR10][R26.64+0x10] ;  /* 0x0000100a1a179981 */ /* 0x000ee8000c1e1900 */
[----:B------:R-:W1:Y:S01]  /*09a0*/  @!P2 LDC.64 R14, c[0x0][0x380] ;  /* 0x0000e000ff0eab82 */ /* 0x000e620000000a00 */
[----:B------:R-:W4:Y:S01]  /*09b0*/  @!P2 LDG.E R26, desc[UR10][R26.64+0x14] ;  /* 0x0000140a1a1aa981 */ /* 0x000f22000c1e1900 */
[----:B-1----:R-:W-:-:S04]  /*09c0*/  @!P2 IADD3 R14, P4, PT, R10, R14, RZ ;  /* 0x0000000e0a0ea210 */ /* 0x002fc80007f9e0ff */
[----:B------:R-:W-:-:S05]  /*09d0*/  @!P2 LEA.HI.X.SX32 R15, R10, R15, 0x1, P4 ;  /* 0x0000000f0a0fa211 */ /* 0x000fca00020f0eff */
[----:B------:R1:W5:Y:S01]  /*09e0*/  @!P2 LDG.E.U8 R28, desc[UR10][R14.64] ;  /* 0x0000000a0e1ca981 */ /* 0x000362000c1e1100 */
[----:B------:R-:W1:Y:S01]  /*09f0*/  @!P3 F2I.U32.TRUNC.NTZ R29, R29 ;  /* 0x0000001d001db305 */ /* 0x000e62000020f000 */
[----:B0-----:R-:W-:Y:S01]  /*0a00*/  VIADD R25, R5, 0x6 ;  /* 0x0000000605197836 */ /* 0x001fe20000000000 */
[----:B-1----:R-:W-:-:S04]  /*0a10*/  @!P3 PRMT R4, R29, 0x7610, R4 ;  /* 0x000076101d04b816 */ /* 0x002fc80000000004 */
[----:B------:R-:W-:-:S06]  /*0a20*/  @!P1 LOP3.LUT R29, R4, 0xff, RZ, 0xc0, !PT ;  /* 0x000000ff041d9812 */ /* 0x000fcc00078ec0ff */
[----:B------:R-:W3:Y:S01]  /*0a30*/  @!P1 I2F.U16 R29, R29 ;  /* 0x0000001d001d9306 */ /* 0x000ee20000101000 */
[----:B------:R-:W-:-:S04]  /*0a40*/  ISETP.GE.AND P3, PT, R25, RZ, PT ;  /* 0x000000ff1900720c */ /* 0x000fc80003f66270 */
[----:B------:R-:W-:-:S04]  /*0a50*/  ISETP.GE.OR P3, PT, R25, UR18, !P3 ;  /* 0x0000001219007c0c */ /* 0x000fc8000df66670 */
[----:B------:R-:W-:-:S13]  /*0a60*/  PLOP3.LUT P3, PT, P0, P3, PT, 0xf8, 0x8f ;  /* 0x00000000008f781c */ /* 0x000fda0000767f70 */
[----:B------:R-:W0:Y:S01]  /*0a70*/  @!P3 LDC.64 R14, c[0x0][0x380] ;  /* 0x0000e000ff0ebb82 */ /* 0x000e220000000a00 */
[----:B--2---:R-:W-:-:S05]  /*0a80*/  @!P1 I2FP.F32.U32 R24, R24 ;  /* 0x0000001800189245 */ /* 0x004fca0000201000 */
[----:B---3--:R-:W-:-:S06]  /*0a90*/  @!P1 FFMA R23, R24, R23, R29 ;  /* 0x0000001718179223 */ /* 0x008fcc000000001d */
[----:B------:R-:W1:Y:S01]  /*0aa0*/  @!P1 F2I.U32.TRUNC.NTZ R23, R23 ;  /* 0x0000001700179305 */ /* 0x000e62000020f000 */
[----:B------:R-:W-:Y:S01]  /*0ab0*/  VIADD R24, R5, 0x7 ;  /* 0x0000000705187836 */ /* 0x000fe20000000000 */
[----:B-1----:R-:W-:-:S04]  /*0ac0*/  @!P1 PRMT R4, R23, 0x7610, R4 ;  /* 0x0000761017049816 */ /* 0x002fc80000000004 */
[----:B------:R-:W-:-:S04]  /*0ad0*/  @!P2 LOP3.LUT R27, R4, 0xff, RZ, 0xc0, !PT ;  /* 0x000000ff041ba812 */ /* 0x000fc800078ec0ff */
[----:B------:R-:W4:Y:S01]  /*0ae0*/  @!P2 I2F.U16 R23, R27 ;  /* 0x0000001b0017a306 */ /* 0x000f220000101000 */
[----:B------:R-:W-:-:S04]  /*0af0*/  ISETP.GE.AND P1, PT, R24, RZ, PT ;  /* 0x000000ff1800720c */ /* 0x000fc80003f26270 */
[----:B------:R-:W-:Y:S02]  /*0b00*/  ISETP.GE.OR P1, PT, R24, UR18, !P1 ;  /* 0x0000001218007c0c */ /* 0x000fe4000cf26670 */
[C---:B0-----:R-:W-:Y:S02]  /*0b10*/  @!P3 IADD3 R24, P4, PT, R11.reuse, R14, RZ ;  /* 0x0000000e0b18b210 */ /* 0x041fe40007f9e0ff */
[----:B-----5:R-:W-:Y:S02]  /*0b20*/  @!P2 I2FP.F32.U32 R28, R28 ;  /* 0x0000001c001ca245 */ /* 0x020fe40000201000 */
[----:B------:R-:W-:Y:S01]  /*0b30*/  @!P3 LEA.HI.X.SX32 R25, R11, R15, 0x1, P4 ;  /* 0x0000000f0b19b211 */ /* 0x000fe200020f0eff */
[----:B------:R-:W-:Y:S01]  /*0b40*/  IMAD.U32 R29, RZ, RZ, UR17 ;  /* 0x00000011ff1d7e24 */ /* 0x000fe2000f8e00ff */
[----:B------:R-:W-:Y:S01]  /*0b50*/  PLOP3.LUT P1, PT, P0, P1, PT, 0xf8, 0x8f ;  /* 0x00000000008f781c */ /* 0x000fe20000723f70 */
[----:B----4-:R-:W-:Y:S01]  /*0b60*/  @!P2 FFMA R23, R28, R26, R23 ;  /* 0x0000001a1c17a223 */ /* 0x010fe20000000017 */
[----:B------:R-:W-:Y:S01]  /*0b70*/  IMAD.U32 R28, RZ, RZ, UR16 ;  /* 0x00000010ff1c7e24 */ /* 0x000fe2000f8e00ff */
[----:B------:R-:W2:Y:S05]  /*0b80*/  @!P3 LDG.E.U8 R24, desc[UR10][R24.64] ;  /* 0x0000000a1818b981 */ /* 0x000eaa000c1e1100 */
[----:B------:R-:W3:Y:S05]  /*0b90*/  @!P3 LDG.E R28, desc[UR10][R28.64+0x18] ;  /* 0x0000180a1c1cb981 */ /* 0x000eea000c1e1900 */
[----:B------:R-:W0:Y:S01]  /*0ba0*/  @!P1 LDC.64 R14, c[0x0][0x380] ;  /* 0x0000e000ff0e9b82 */ /* 0x000e220000000a00 */
[----:B------:R-:W-:-:S02]  /*0bb0*/  IMAD.U32 R26, RZ, RZ, UR16 ;  /* 0x00000010ff1a7e24 */ /* 0x000fc4000f8e00ff */
[----:B------:R-:W-:-:S05]  /*0bc0*/  IMAD.U32 R27, RZ, RZ, UR17 ;  /* 0x00000011ff1b7e24 */ /* 0x000fca000f8e00ff */
[----:B------:R1:W4:Y:S01]  /*0bd0*/  @!P1 LDG.E R26, desc[UR10][R26.64+0x1c] ;  /* 0x00001c0a1a1a9981 */ /* 0x000322000c1e1900 */
[----:B0-----:R-:W-:-:S04]  /*0be0*/  @!P1 IADD3 R14, P4, PT, R12, R14, RZ ;  /* 0x0000000e0c0e9210 */ /* 0x001fc80007f9e0ff */
[----:B------:R-:W-:-:S05]  /*0bf0*/  @!P1 LEA.HI.X.SX32 R15, R12, R15, 0x1, P4 ;  /* 0x0000000f0c0f9211 */ /* 0x000fca00020f0eff */
[----:B------:R-:W5:Y:S01]  /*0c00*/  @!P1 LDG.E.U8 R14, desc[UR10][R14.64] ;  /* 0x0000000a0e0e9981 */ /* 0x000f62000c1e1100 */
[----:B------:R-:W0:Y:S02]  /*0c10*/  @!P2 F2I.U32.TRUNC.NTZ R23, R23 ;  /* 0x000000170017a305 */ /* 0x000e24000020f000 */
[----:B0-----:R-:W-:-:S04]  /*0c20*/  @!P2 PRMT R4, R23, 0x7610, R4 ;  /* 0x000076101704a816 */ /* 0x001fc80000000004 */
[----:B------:R-:W-:-:S06]  /*0c30*/  @!P3 LOP3.LUT R23, R4, 0xff, RZ, 0xc0, !PT ;  /* 0x000000ff0417b812 */ /* 0x000fcc00078ec0ff */
[----:B------:R-:W3:Y:S01]  /*0c40*/  @!P3 I2F.U16 R23, R23 ;  /* 0x000000170017b306 */ /* 0x000ee20000101000 */
[----:B------:R-:W-:-:S04]  /*0c50*/  UIADD3 UR5, UPT, UPT, UR5, 0x8, URZ ;  /* 0x0000000805057890 */ /* 0x000fc8000fffe0ff */
[----:B------:R-:W-:Y:S01]  /*0c60*/  UISETP.NE.AND UP0, UPT, UR5, URZ, UPT ;  /* 0x000000ff0500728c */ /* 0x000fe2000bf05270 */
[----:B------:R-:W-:Y:S02]  /*0c70*/  UMOV UR15, UR8 ;  /* 0x00000008000f7c82 */ /* 0x000fe40008000000 */
[----:B-1----:R-:W-:Y:S02]  /*0c80*/  IMAD.U32 R27, RZ, RZ, UR15 ;  /* 0x0000000fff1b7e24 */ /* 0x002fe4000f8e00ff */
[----:B------:R-:W-:Y:S02]  /*0c90*/  VIADD R5, R5, 0x8 ;  /* 0x0000000805057836 */ /* 0x000fe40000000000 */
[----:B------:R-:W-:Y:S01]  /*0ca0*/  IMAD R6, R27, 0x8, R6 ;  /* 0x000000081b067824 */ /* 0x000fe200078e0206 */
[----:B------:R-:W-:Y:S02]  /*0cb0*/  UIADD3 UR7, UPT, UPT, UR7, 0x8, URZ ;  /* 0x0000000807077890 */ /* 0x000fe4000fffe0ff */
[----:B------:R-:W-:Y:S01]  /*0cc0*/  UIADD3 UR4, UPT, UPT, UR4, 0x8, URZ ;  /* 0x0000000804047890 */ /* 0x000fe2000fffe0ff */
[----:B--2---:R-:W-:-:S05]  /*0cd0*/  @!P3 I2FP.F32.U32 R25, R24 ;  /* 0x000000180019b245 */ /* 0x004fca0000201000 */
[----:B---3--:R-:W-:-:S06]  /*0ce0*/  @!P3 FFMA R25, R25, R28, R23 ;  /* 0x0000001c1919b223 */ /* 0x008fcc0000000017 */
[----:B------:R-:W0:Y:S02]  /*0cf0*/  @!P3 F2I.U32.TRUNC.NTZ R25, R25 ;  /* 0x000000190019b305 */ /* 0x000e24000020f000 */
[----:B0-----:R-:W-:-:S04]  /*0d00*/  @!P3 PRMT R4, R25, 0x7610, R4 ;  /* 0x000076101904b816 */ /* 0x001fc80000000004 */
[----:B------:R-:W-:-:S06]  /*0d10*/  @!P1 LOP3.LUT R24, R4, 0xff, RZ, 0xc0, !PT ;  /* 0x000000ff04189812 */ /* 0x000fcc00078ec0ff */
[----:B------:R-:W4:Y:S01]  /*0d20*/  @!P1 I2F.U16 R24, R24 ;  /* 0x0000001800189306 */ /* 0x000f220000101000 */
[----:B-----5:R-:W-:-:S05]  /*0d30*/  @!P1 I2FP.F32.U32 R15, R14 ;  /* 0x0000000e000f9245 */ /* 0x020fca0000201000 */
[----:B----4-:R-:W-:-:S06]  /*0d40*/  @!P1 FFMA R15, R15, R26, R24 ;  /* 0x0000001a0f0f9223 */ /* 0x010fcc0000000018 */
[----:B------:R-:W0:Y:S01]  /*0d50*/  @!P1 F2I.U32.TRUNC.NTZ R15, R15 ;  /* 0x0000000f000f9305 */ /* 0x000e22000020f000 */
[----:B------:R-:W-:Y:S02]  /*0d60*/  IMAD.U32 R28, RZ, RZ, UR15 ;  /* 0x0000000fff1c7e24 */ /* 0x000fe4000f8e00ff */
[----:B------:R-:W-:Y:S02]  /*0d70*/  IMAD.U32 R14, RZ, RZ, UR15 ;  /* 0x0000000fff0e7e24 */ /* 0x000fe4000f8e00ff */
[----:B------:R-:W-:Y:S02]  /*0d80*/  IMAD.U32 R23, RZ, RZ, UR15 ;  /* 0x0000000fff177e24 */ /* 0x000fe4000f8e00ff */
[----:B------:R-:W-:Y:S02]  /*0d90*/  IMAD.U32 R24, RZ, RZ, UR15 ;  /* 0x0000000fff187e24 */ /* 0x000fe4000f8e00ff */
[----:B------:R-:W-:Y:S02]  /*0da0*/  IMAD.U32 R25, RZ, RZ, UR15 ;  /* 0x0000000fff197e24 */ /* 0x000fe4000f8e00ff */
[----:B------:R-:W-:-:S02]  /*0db0*/  IMAD R13, R28, 0x8, R13 ;  /* 0x000000081c0d7824 */ /* 0x000fc400078e020d */
[----:B------:R-:W-:Y:S02]  /*0dc0*/  IMAD R7, R14, 0x8, R7 ;  /* 0x000000080e077824 */ /* 0x000fe400078e0207 */
[----:B------:R-:W-:Y:S01]  /*0dd0*/  IMAD R8, R23, 0x8, R8 ;  /* 0x0000000817087824 */ /* 0x000fe200078e0208 */
[----:B0-----:R-:W-:Y:S01]  /*0de0*/  @!P1 PRMT R4, R15, 0x7610, R4 ;  /* 0x000076100f049816 */ /* 0x001fe20000000004 */
[----:B------:R-:W-:Y:S02]  /*0df0*/  IMAD R9, R24, 0x8, R9 ;  /* 0x0000000818097824 */ /* 0x000fe400078e0209 */
[----:B------:R-:W-:Y:S02]  /*0e00*/  IMAD R10, R23, 0x8, R10 ;  /* 0x00000008170a7824 */ /* 0x000fe400078e020a */
[----:B------:R-:W-:Y:S02]  /*0e10*/  IMAD R11, R14, 0x8, R11 ;  /* 0x000000080e0b7824 */ /* 0x000fe400078e020b */
[----:B------:R-:W-:Y:S01]  /*0e20*/  IMAD R12, R25, 0x8, R12 ;  /* 0x00000008190c7824 */ /* 0x000fe200078e020c */
[----:B------:R-:W-:Y:S06]  /*0e30*/  BRA.U UP0, `(.L_x_4) ;  /* 0xfffffff5009c7547 */ /* 0x000fec000b83ffff */
[----:B------:R-:W-:-:S12]  /*0e40*/  UIADD3 UR7, UPT, UPT, UR7, -0x3, URZ ;  /* 0xfffffffd07077890 */ /* 0x000fd8000fffe0ff */
.L_x_3:
[----:B------:R-:W0:Y:S02]  /*0e50*/  LDCU UR4, c[0x0][0x3a0] ;  /* 0x00007400ff0477ac */ /* 0x000e240008000800 */
[----:B0-----:R-:W-:-:S04]  /*0e60*/  UIADD3 UR4, UPT, UPT, UR4, -0x1, URZ ;  /* 0xffffffff04047890 */ /* 0x001fc8000fffe0ff */
[----:B------:R-:W-:-:S04]  /*0e70*/  ULEA.HI UR4, UR4, UR4, URZ, 0x1 ;  /* 0x0000000404047291 */ /* 0x000fc8000f8f08ff */
[----:B------:R-:W-:-:S06]  /*0e80*/  USHF.R.S32.HI UR12, URZ, 0x1, UR4 ;  /* 0x00000001ff0c7899 */ /* 0x000fcc0008011404 */
[----:B------:R-:W-:-:S04]  /*0e90*/  IABS R5, UR12 ;  /* 0x0000000c00057c13 */ /* 0x000fc80008000000 */
[----:B------:R-:W-:-:S13]  /*0ea0*/  R2UR UR4, R5 ;  /* 0x00000000050472ca */ /* 0x000fda00000e0000 */
[----:B------:R-:W-:-:S04]  /*0eb0*/  UIADD3 UR13, UPT, UPT, UR12, UR4, URZ ;  /* 0x000000040c0d7290 */ /* 0x000fc8000fffe0ff */
[----:B------:R-:W-:-:S04]  /*0ec0*/  UIADD3 UR4, UPT, UPT, UR13, 0x1, URZ ;  /* 0x000000010d047890 */ /* 0x000fc8000fffe0ff */
[----:B------:R-:W-:-:S04]  /*0ed0*/  ULOP3.LUT UR4, UR4, 0x7, URZ, 0xc0, !UPT ;  /* 0x0000000704047892 */ /* 0x000fc8000f8ec0ff */
[----:B------:R-:W-:-:S09]  /*0ee0*/  UISETP.NE.AND UP0, UPT, UR4, URZ, UPT ;  /* 0x000000ff0400728c */ /* 0x000fd2000bf05270 */
[----:B------:R-:W-:Y:S05]  /*0ef0*/  BRA.U !UP0, `(.L_x_5) ;  /* 0x00000009086c7547 */ /* 0x000fea000b800000 */
[----:B------:R-:W-:Y:S02]  /*0f00*/  UIADD3 UR4, UPT, UPT, UR4, -0x1, URZ ;  /* 0xffffffff04047890 */ /* 0x000fe4000fffe0ff */
[----:B------:R-:W-:Y:S02]  /*0f10*/  UIADD3 UR9, UPT, UPT, UR13, 0x1, URZ ;  /* 0x000000010d097890 */ /* 0x000fe4000fffe0ff */
[----:B------:R-:W-:Y:S02]  /*0f20*/  UISETP.GE.U32.AND UP0, UPT, UR4, 0x3, UPT ;  /* 0x000000030400788c */ /* 0x000fe4000bf06070 */
[----:B------:R-:W-:-:S07]  /*0f30*/  ULOP3.LUT UP1, UR9, UR9, 0x3, URZ, 0xc0, !UPT ;  /* 0x0000000309097892 */ /* 0x000fce000f82c0ff */
[----:B------:R-:W-:Y:S05]  /*0f40*/  BRA.U !UP0, `(.L_x_6) ;  /* 0x0000000508307547 */ /* 0x000fea000b800000 */
[----:B------:R-:W0:Y:S01]  /*0f50*/  LDCU UR16, c[0x0][0x390] ;  /* 0x00007200ff1077ac */ /* 0x000e220008000800 */
[----:B------:R-:W-:Y:S02]  /*0f60*/  VIADD R14, R21, UR7 ;  /* 0x00000007150e7c36 */ /* 0x000fe40008000000 */
[----:B------:R-:W-:Y:S01]  /*0f70*/  VIADD R11, R22, UR6 ;  /* 0x00000006160b7c36 */ /* 0x000fe20008000000 */
[----:B------:R-:W1:Y:S01]  /*0f80*/  LDCU.64 UR4, c[0x0][0x398] ;  /* 0x00007300ff0477ac */ /* 0x000e620008000a00 */
[C---:B------:R-:W-:Y:S01]  /*0f90*/  VIADD R24, R14.reuse, 0x1 ;  /* 0x000000010e187836 */ /* 0x040fe20000000000 */
[----:B------:R-:W-:Y:S01]  /*0fa0*/  ISETP.GE.AND P1, PT, R14, RZ, PT ;  /* 0x000000ff0e00720c */ /* 0x000fe20003f26270 */
[----:B------:R-:W-:-:S03]  /*0fb0*/  UIADD3 UR8, UPT, UPT, UR14, UR7, URZ ;  /* 0x000000070e087290 */ /* 0x000fc6000fffe0ff */
[----:B------:R-:W-:Y:S02]  /*0fc0*/  ISETP.GE.AND P2, PT, R24, RZ, PT ;  /* 0x000000ff1800720c */ /* 0x000fe40003f46270 */
[----:B0-----:R-:W-:Y:S02]  /*0fd0*/  ISETP.GE.OR P1, PT, R14, UR16, !P1 ;  /* 0x000000100e007c0c */ /* 0x001fe4000cf26670 */
[----:B------:R-:W-:Y:S02]  /*0fe0*/  ISETP.GE.OR P2, PT, R24, UR16, !P2 ;  /* 0x0000001018007c0c */ /* 0x000fe4000d746670 */
[----:B------:R-:W-:Y:S01]  /*0ff0*/  PLOP3.LUT P1, PT, P0, P1, PT, 0xf8, 0x8f ;  /* 0x00000000008f781c */ /* 0x000fe20000723f70 */
[----:B-1----:R-:W-:Y:S01]  /*1000*/  UIMAD.WIDE UR4, UR8, 0x4, UR4 ;  /* 0x00000004080478a5 */ /* 0x002fe2000f8e0204 */
[----:B------:R-:W-:-:S05]  /*1010*/  PLOP3.LUT P2, PT, P0, P2, PT, 0xf8, 0x8f ;  /* 0x00000000008f781c */ /* 0x000fca0000745f70 */
[----:B------:R-:W-:Y:S02]  /*1020*/  IMAD.U32 R8, RZ, RZ, UR4 ;  /* 0x00000004ff087e24 */ /* 0x000fe4000f8e00ff */
[----:B------:R-:W-:-:S04]  /*1030*/  IMAD.U32 R9, RZ, RZ, UR5 ;  /* 0x00000005ff097e24 */ /* 0x000fc8000f8e00ff */
[----:B------:R-:W0:Y:S01]  /*1040*/  @!P1 LDC.64 R12, c[0x0][0x380] ;  /* 0x0000e000ff0c9b82 */ /* 0x000e220000000a00 */
[----:B------:R-:W-:Y:S01]  /*1050*/  @!P1 IMAD R5, R14, UR15, R11 ;  /* 0x0000000f0e059c24 */ /* 0x000fe2000f8e020b */
[----:B------:R-:W2:Y:S06]  /*1060*/  @!P1 LDG.E R10, desc[UR10][R8.64] ;  /* 0x0000000a080a9981 */ /* 0x000eac000c1e1900 */
[----:B------:R-:W1:Y:S01]  /*1070*/  @!P2 LDC.64 R6, c[0x0][0x380] ;  /* 0x0000e000ff06ab82 */ /* 0x000e620000000a00 */
[----:B0-----:R-:W-:-:S04]  /*1080*/  @!P1 IADD3 R12, P3, PT, R5, R12, RZ ;  /* 0x0000000c050c9210 */ /* 0x001fc80007f7e0ff */
[----:B------:R-:W-:-:S05]  /*1090*/  @!P1 LEA.HI.X.SX32 R13, R5, R13, 0x1, P3 ;  /* 0x0000000d050d9211 */ /* 0x000fca00018f0eff */
[----:B------:R0:W3:Y:S01]  /*10a0*/  @!P1 LDG.E.U8 R5, desc[UR10][R12.64] ;  /* 0x0000000a0c059981 */ /* 0x0000e2000c1e1100 */
[----:B------:R-:W-:Y:S02]  /*10b0*/  @!P2 IMAD R15, R24, UR15, R11 ;  /* 0x0000000f180fac24 */ /* 0x000fe4000f8e020b */
[----:B------:R-:W-:-:S03]  /*10c0*/  VIADD R26, R14, 0x2 ;  /* 0x000000020e1a7836 */ /* 0x000fc60000000000 */
[C---:B-1----:R-:W-:Y:S02]  /*10d0*/  @!P2 IADD3 R6, P4, PT, R15.reuse, R6, RZ ;  /* 0x000000060f06a210 */ /* 0x042fe40007f9e0ff */
[C---:B------:R-:W-:Y:S02]  /*10e0*/  ISETP.GE.AND P3, PT, R26.reuse, RZ, PT ;  /* 0x000000ff1a00720c */ /* 0x040fe40003f66270 */
[----:B------:R-:W-:Y:S02]  /*10f0*/  @!P2 LEA.HI.X.SX32 R7, R15, R7, 0x1, P4 ;  /* 0x000000070f07a211 */ /* 0x000fe400020f0eff */
[----:B------:R-:W-:Y:S01]  /*1100*/  ISETP.GE.OR P3, PT, R26, UR16, !P3 ;  /* 0x000000101a007c0c */ /* 0x000fe2000df66670 */
[----:B0-----:R-:W-:Y:S02]  /*1110*/  IMAD.U32 R12, RZ, RZ, UR4 ;  /* 0x00000004ff0c7e24 */ /* 0x001fe4000f8e00ff */
[----:B------:R0:W4:Y:S01]  /*1120*/  @!P2 LDG.E.U8 R23, desc[UR10][R6.64] ;  /* 0x0000000a0617a981 */ /* 0x000122000c1e1100 */
[----:B------:R-:W-:Y:S01]  /*1130*/  PLOP3.LUT P3, PT, P0, P3, PT, 0xf8, 0x8f ;  /* 0x00000000008f781c */ /* 0x000fe20000767f70 */
[----:B------:R-:W-:-:S05]  /*1140*/  IMAD.U32 R13, RZ, RZ, UR5 ;  /* 0x00000005ff0d7e24 */ /* 0x000fca000f8e00ff */
[----:B------:R-:W5:Y:S07]  /*1150*/  @!P2 LDG.E R24, desc[UR10][R12.64+0x4] ;  /* 0x0000040a0c18a981 */ /* 0x000f6e000c1e1900 */
[----:B------:R-:W1:Y:S01]  /*1160*/  @!P3 LDC.64 R8, c[0x0][0x380] ;  /* 0x0000e000ff08bb82 */ /* 0x000e620000000a00 */
[----:B------:R-:W-:Y:S02]  /*1170*/  VIADD R28, R14, 0x3 ;  /* 0x000000030e1c7836 */ /* 0x000fe40000000000 */
[----:B------:R-:W-:-:S03]  /*1180*/  @!P3 IMAD R14, R26, UR15, R11 ;  /* 0x0000000f1a0ebc24 */ /* 0x000fc6000f8e020b */
[----:B------:R-:W-:-:S04]  /*1190*/  ISETP.GE.AND P4, PT, R28, RZ, PT ;  /* 0x000000ff1c00720c */ /* 0x000fc80003f86270 */
[----:B------:R-:W-:Y:S01]  /*11a0*/  ISETP.GE.OR P4, PT, R28, UR16, !P4 ;  /* 0x000000101c007c0c */ /* 0x000fe2000e786670 */
[----:B------:R-:W-:-:S03]  /*11b0*/  IMAD.U32 R15, RZ, RZ, UR5 ;  /* 0x00000005ff0f7e24 */ /* 0x000fc6000f8e00ff */
[----:B------:R-:W-:Y:S02]  /*11c0*/  PLOP3.LUT P4, PT, P0, P4, PT, 0xf8, 0x8f ;  /* 0x00000000008f781c */ /* 0x000fe40000789f70 */
[----:B-1----:R-:W-:-:S11]  /*11d0*/  @!P3 IADD3 R8, P5, PT, R14, R8, RZ ;  /* 0x000000080e08b210 */ /* 0x002fd60007fbe0ff */
[----:B0-----:R-:W0:Y:S01]  /*11e0*/  @!P4 LDC.64 R6, c[0x0][0x380] ;  /* 0x0000e000ff06cb82 */ /* 0x001e220000000a00 */
[----:B------:R-:W-:Y:S01]  /*11f0*/  @!P3 LEA.HI.X.SX32 R9, R14, R9, 0x1, P5 ;  /* 0x000000090e09b211 */ /* 0x000fe200028f0eff */
[----:B------:R-:W-:Y:S01]  /*1200*/  IMAD.U32 R14, RZ, RZ, UR4 ;  /* 0x00000004ff0e7e24 */ /* 0x000fe2000f8e00ff */
[----:B------:R-:W5:Y:S04]  /*1210*/  @!P4 LDG.E R12, desc[UR10][R12.64+0xc] ;  /* 0x00000c0a0c0cc981 */ /* 0x000f68000c1e1900 */
[----:B------:R1:W5:Y:S04]  /*1220*/  @!P3 LDG.E.U8 R8, desc[UR10][R8.64] ;  /* 0x0000000a0808b981 */ /* 0x000368000c1e1100 */
[----:B------:R-:W5:Y:S01]  /*1230*/  @!P3 LDG.E R14, desc[UR10][R14.64+0x8] ;  /* 0x0000080a0e0eb981 */ /* 0x000f62000c1e1900 */
[----:B------:R-:W-:-:S05]  /*1240*/  @!P4 IMAD R11, R28, UR15, R11 ;  /* 0x0000000f1c0bcc24 */ /* 0x000fca000f8e020b */
[----:B0-----:R-:W-:-:S04]  /*1250*/  @!P4 IADD3 R6, P5, PT, R11, R6, RZ ;  /* 0x000000060b06c210 */ /* 0x001fc80007fbe0ff */
[----:B------:R-:W-:-:S05]  /*1260*/  @!P4 LEA.HI.X.SX32 R7, R11, R7, 0x1, P5 ;  /* 0x000000070b07c211 */ /* 0x000fca00028f0eff */
[----:B------:R0:W5:Y:S01]  /*1270*/  @!P4 LDG.E.U8 R6, desc[UR10][R6.64] ;  /* 0x0000000a0606c981 */ /* 0x000162000c1e1100 */
[----:B------:R-:W-:-:S04]  /*1280*/  @!P1 LOP3.LUT R11, R4, 0xff, RZ, 0xc0, !PT ;  /* 0x000000ff040b9812 */ /* 0x000fc800078ec0ff */
[----:B------:R-:W2:Y:S01]  /*1290*/  @!P1 I2F.U16 R26, R11 ;  /* 0x0000000b001a9306 */ /* 0x000ea20000101000 */
[----:B------:R-:W-:Y:S01]  /*12a0*/  UIADD3 UR7, UPT, UPT, UR7, 0x4, URZ ;  /* 0x0000000407077890 */ /* 0x000fe2000fffe0ff */
[----:B---3--:R-:W-:-:S05]  /*12b0*/  @!P1 I2FP.F32.U32 R5, R5 ;  /* 0x0000000500059245 */ /* 0x008fca0000201000 */
[----:B--2---:R-:W-:-:S06]  /*12c0*/  @!P1 FFMA R5, R5, R10, R26 ;  /* 0x0000000a05059223 */ /* 0x004fcc000000001a */
[----:B------:R-:W2:Y:S02]  /*12d0*/  @!P1 F2I.U32.TRUNC.NTZ R5, R5 ;  /* 0x0000000500059305 */ /* 0x000ea4000020f000 */
[----:B--2---:R-:W-:-:S04]  /*12e0*/  @!P1 PRMT R4, R5, 0x7610, R4 ;  /* 0x0000761005049816 */ /* 0x004fc80000000004 */
[----:B-1----:R-:W-:-:S04]  /*12f0*/  @!P2 LOP3.LUT R9, R4, 0xff, RZ, 0xc0, !PT ;  /* 0x000000ff0409a812 */ /* 0x002fc800078ec0ff */
[----:B------:R-:W5:Y:S01]  /*1300*/  @!P2 I2F.U16 R10, R9 ;  /* 0x00000009000aa306 */ /* 0x000f620000101000 */
[----:B----4-:R-:W-:-:S05]  /*1310*/  @!P2 I2FP.F32.U32 R23, R23 ;  /* 0x000000170017a245 */ /* 0x010fca0000201000 */
[----:B-----5:R-:W-:-:S06]  /*1320*/  @!P2 FFMA R23, R23, R24, R10 ;  /* 0x000000181717a223 */ /* 0x020fcc000000000a */
[----:B------:R-:W1:Y:S02]  /*1330*/  @!P2 F2I.U32.TRUNC.NTZ R23, R23 ;  /* 0x000000170017a305 */ /* 0x000e64000020f000 */
[----:B-1----:R-:W-:-:S04]  /*1340*/  @!P2 PRMT R4, R23, 0x7610, R4 ;  /* 0x000076101704a816 */ /* 0x002fc80000000004 */
[----:B------:R-:W-:-:S06]  /*1350*/  @!P3 LOP3.LUT R10, R4, 0xff, RZ, 0xc0, !PT ;  /* 0x000000ff040ab812 */ /* 0x000fcc00078ec0ff */
[----:B------:R-:W1:Y:S01]  /*1360*/  @!P3 I2F.U16 R10, R10 ;  /* 0x0000000a000ab306 */ /* 0x000e620000101000 */
[----:B0-----:R-:W-:-:S05]  /*1370*/  @!P3 I2FP.F32.U32 R7, R8 ;  /* 0x000000080007b245 */ /* 0x001fca0000201000 */
[----:B-1----:R-:W-:-:S06]  /*1380*/  @!P3 FFMA R7, R7, R14, R10 ;  /* 0x0000000e0707b223 */ /* 0x002fcc000000000a */
[----:B------:R-:W0:Y:S02]  /*1390*/  @!P3 F2I.U32.TRUNC.NTZ R7, R7 ;  /* 0x000000070007b305 */ /* 0x000e24000020f000 */
[----:B0-----:R-:W-:-:S04]  /*13a0*/  @!P3 PRMT R4, R7, 0x7610, R4 ;  /* 0x000076100704b816 */ /* 0x001fc80000000004 */
[----:B------:R-:W-:-:S06]  /*13b0*/  @!P4 LOP3.LUT R8, R4, 0xff, RZ, 0xc0, !PT ;  /* 0x000000ff0408c812 */ /* 0x000fcc00078ec0ff */
[----:B------:R-:W0:Y:S01]  /*13c0*/  @!P4 I2F.U16 R8, R8 ;  /* 0x000000080008c306 */ /* 0x000e220000101000 */
[----:B------:R-:W-:-:S05]  /*13d0*/  @!P4 I2FP.F32.U32 R5, R6 ;  /* 0x000000060005c245 */ /* 0x000fca0000201000 */
[----:B0-----:R-:W-:-:S06]  /*13e0*/  @!P4 FFMA R5, R5, R12, R8 ;  /* 0x0000000c0505c223 */ /* 0x001fcc0000000008 */
[----:B------:R-:W0:Y:S02]  /*13f0*/  @!P4 F2I.U32.TRUNC.NTZ R5, R5 ;  /* 0x000000050005c305 */ /* 0x000e24000020f000 */
[----:B0-----:R-:W-:-:S07]  /*1400*/  @!P4 PRMT R4, R5, 0x7610, R4 ;  /* 0x000076100504c816 */ /* 0x001fce0000000004 */
.L_x_6:
[----:B------:R-:W-:Y:S05]  /*1410*/  BRA.U !UP1, `(.L_x_5) ;  /* 0x0000000509247547 */ /* 0x000fea000b800000 */
[----:B------:R-:W-:Y:S02]  /*1420*/  UISETP.NE.AND UP0, UPT, UR9, 0x1, UPT ;  /* 0x000000010900788c */ /* 0x000fe4000bf05270 */
[----:B------:R-:W-:-:S04]  /*1430*/  ULOP3.LUT UR4, UR13, 0x1, URZ, 0xc0, !UPT ;  /* 0x000000010d047892 */ /* 0x000fc8000f8ec0ff */
[----:B------:R-:W-:-:S03]  /*1440*/  UISETP.NE.U32.AND UP1, UPT, UR4, 0x1, UPT ;  /* 0x000000010400788c */ /* 0x000fc6000bf25070 */
[----:B------:R-:W-:Y:S08]  /*1450*/  BRA.U !UP0, `(.L_x_7) ;  /* 0x0000000108a87547 */ /* 0x000ff0000b800000 */
[----:B------:R-:W0:Y:S01]  /*1460*/  LDCU UR9, c[0x0][0x390] ;  /* 0x00007200ff0977ac */ /* 0x000e220008000800 */
[----:B------:R-:W-:Y:S02]  /*1470*/  VIADD R5, R21, UR7 ;  /* 0x0000000715057c36 */ /* 0x000fe40008000000 */
[----:B------:R-:W-:Y:S01]  /*1480*/  VIADD R11, R22, UR6 ;  /* 0x00000006160b7c36 */ /* 0x000fe20008000000 */
[----:B------:R-:W1:Y:S01]  /*1490*/  LDCU.64 UR4, c[0x0][0x398] ;  /* 0x00007300ff0477ac */ /* 0x000e620008000a00 */
[C---:B------:R-:W-:Y:S01]  /*14a0*/  VIADD R10, R5.reuse, 0x1 ;  /* 0x00000001050a7836 */ /* 0x040fe20000000000 */
[----:B------:R-:W-:Y:S01]  /*14b0*/  ISETP.GE.AND P1, PT, R5, RZ, PT ;  /* 0x000000ff0500720c */ /* 0x000fe20003f26270 */
[----:B------:R-:W-:-:S03]  /*14c0*/  UIADD3 UR8, UPT, UPT, UR14, UR7, URZ ;  /* 0x000000070e087290 */ /* 0x000fc6000fffe0ff */
[C---:B------:R-:W-:Y:S02]  /*14d0*/  ISETP.GE.AND P2, PT, R10.reuse, RZ, PT ;  /* 0x000000ff0a00720c */ /* 0x040fe40003f46270 */
        /* <DEDUP_REMOVED lines=13> */
[----:B------:R-:W3:Y:S01]  /*15b0*/  @!P1 LDG.E.U8 R6, desc[UR10][R6.64] ;  /* 0x0000000a06069981 */ /* 0x000ee2000c1e1100 */
[----:B------:R-:W-:-:S05]  /*15c0*/  @!P2 IMAD R5, R10, UR15, R11 ;  /* 0x0000000f0a05ac24 */ /* 0x000fca000f8e020b */
[----:B-1----:R-:W-:-:S04]  /*15d0*/  @!P2 IADD3 R8, P3, PT, R5, R8, RZ ;  /* 0x000000080508a210 */ /* 0x002fc80007f7e0ff */
[----:B------:R-:W-:Y:S01]  /*15e0*/  @!P2 LEA.HI.X.SX32 R9, R5, R9, 0x1, P3 ;  /* 0x000000090509a211 */ /* 0x000fe200018f0eff */
[----:B------:R-:W-:Y:S02]  /*15f0*/  IMAD.U32 R11, RZ, RZ, UR5 ;  /* 0x00000005ff0b7e24 */ /* 0x000fe4000f8e00ff */
[----:B------:R-:W-:Y:S02]  /*1600*/  IMAD.U32 R10, RZ, RZ, UR4 ;  /* 0x00000004ff0a7e24 */ /* 0x000fe4000f8e00ff */
[----:B------:R-:W4:Y:S04]  /*1610*/  @!P2 LDG.E.U8 R8, desc[UR10][R8.64] ;  /* 0x0000000a0808a981 */ /* 0x000f28000c1e1100 */
[----:B------:R-:W5:Y:S01]  /*1620*/  @!P2 LDG.E R11, desc[UR10][R10.64+0x4] ;  /* 0x0000040a0a0ba981 */ /* 0x000f62000c1e1900 */
[----:B------:R-:W-:-:S06]  /*1630*/  @!P1 LOP3.LUT R5, R4, 0xff, RZ, 0xc0, !PT ;  /* 0x000000ff04059812 */ /* 0x000fcc00078ec0ff */
[----:B------:R-:W2:Y:S01]  /*1640*/  @!P1 I2F.U16 R5, R5 ;  /* 0x0000000500059306 */ /* 0x000ea20000101000 */
[----:B------:R-:W-:Y:S01]  /*1650*/  UIADD3 UR7, UPT, UPT, UR7, 0x2, URZ ;  /* 0x0000000207077890 */ /* 0x000fe2000fffe0ff */
[----:B---3--:R-:W-:-:S05]  /*1660*/  @!P1 I2FP.F32.U32 R6, R6 ;  /* 0x0000000600069245 */ /* 0x008fca0000201000 */
[----:B--2---:R-:W-:-:S06]  /*1670*/  @!P1 FFMA R6, R6, R13, R5 ;  /* 0x0000000d06069223 */ /* 0x004fcc0000000005 */
[----:B------:R-:W0:Y:S02]  /*1680*/  @!P1 F2I.U32.TRUNC.NTZ R6, R6 ;  /* 0x0000000600069305 */ /* 0x000e24000020f000 */
[----:B0-----:R-:W-:-:S04]  /*1690*/  @!P1 PRMT R4, R6, 0x7610, R4 ;  /* 0x0000761006049816 */ /* 0x001fc80000000004 */
[----:B------:R-:W-:-:S06]  /*16a0*/  @!P2 LOP3.LUT R7, R4, 0xff, RZ, 0xc0, !PT ;  /* 0x000000ff0407a812 */ /* 0x000fcc00078ec0ff */
[----:B------:R-:W5:Y:S01]  /*16b0*/  @!P2 I2F.U16 R7, R7 ;  /* 0x000000070007a306 */ /* 0x000f620000101000 */
[----:B----4-:R-:W-:-:S05]  /*16c0*/  @!P2 I2FP.F32.U32 R8, R8 ;  /* 0x000000080008a245 */ /* 0x010fca0000201000 */
[----:B-----5:R-:W-:-:S06]  /*16d0*/  @!P2 FFMA R8, R8, R11, R7 ;  /* 0x0000000b0808a223 */ /* 0x020fcc0000000007 */
[----:B------:R-:W0:Y:S02]  /*16e0*/  @!P2 F2I.U32.TRUNC.NTZ R8, R8 ;  /* 0x000000080008a305 */ /* 0x000e24000020f000 */
[----:B0-----:R-:W-:-:S07]  /*16f0*/  @!P2 PRMT R4, R8, 0x7610, R4 ;  /* 0x000076100804a816 */ /* 0x001fce0000000004 */
.L_x_7:
[----:B------:R-:W-:Y:S05]  /*1700*/  BRA.U !UP1, `(.L_x_5) ;  /* 0x0000000109687547 */ /* 0x000fea000b800000 */
[----:B------:R-:W0:Y:S01]  /*1710*/  LDCU UR4, c[0x0][0x390] ;  /* 0x00007200ff0477ac */ /* 0x000e220008000800 */
[----:B------:R-:W-:Y:S01]  /*1720*/  VIADD R5, R21, UR7 ;  /* 0x0000000715057c36 */ /* 0x000fe20008000000 */
[----:B------:R-:W-:Y:S04]  /*1730*/  BSSY.RECONVERGENT B0, `(.L_x_5) ;  /* 0x0000017000007945 */ /* 0x000fe80003800200 */
[----:B------:R-:W-:-:S04]  /*1740*/  ISETP.GE.AND P1, PT, R5, RZ, PT ;  /* 0x000000ff0500720c */ /* 0x000fc80003f26270 */
[----:B0-----:R-:W-:-:S04]  /*1750*/  ISETP.GE.OR P1, PT, R5, UR4, !P1 ;  /* 0x0000000405007c0c */ /* 0x001fc8000cf26670 */
[----:B------:R-:W-:-:S13]  /*1760*/  PLOP3.LUT P1, PT, P0, P1, PT, 0xf8, 0x8f ;  /* 0x00000000008f781c */ /* 0x000fda0000723f70 */
[----:B------:R-:W-:Y:S05]  /*1770*/  @P1 BRA `(.L_x_8) ;  /* 0x0000000000481947 */ /* 0x000fea0003800000 */
[----:B------:R-:W0:Y:S01]  /*1780*/  LDCU.64 UR16, c[0x0][0x380] ;  /* 0x00007000ff1077ac */ /* 0x000e220008000a00 */
[----:B------:R-:W-:Y:S01]  /*1790*/  VIADD R6, R22, UR6 ;  /* 0x0000000616067c36 */ /* 0x000fe20008000000 */
[----:B------:R-:W1:Y:S03]  /*17a0*/  LDCU.64 UR4, c[0x0][0x398] ;  /* 0x00007300ff0477ac */ /* 0x000e660008000a00 */
[----:B------:R-:W-:Y:S01]  /*17b0*/  IMAD R5, R5, UR15, R6 ;  /* 0x0000000f05057c24 */ /* 0x000fe2000f8e0206 */
[----:B------:R-:W-:-:S04]  /*17c0*/  UIADD3 UR8, UPT, UPT, UR14, UR7, URZ ;  /* 0x000000070e087290 */ /* 0x000fc8000fffe0ff */
[----:B0-----:R-:W-:Y:S01]  /*17d0*/  IADD3 R6, P0, PT, R5, UR16, RZ ;  /* 0x0000001005067c10 */ /* 0x001fe2000ff1e0ff */
[----:B-1----:R-:W-:-:S03]  /*17e0*/  UIMAD.WIDE UR4, UR8, 0x4, UR4 ;  /* 0x00000004080478a5 */ /* 0x002fc6000f8e0204 */
[----:B------:R-:W-:-:S03]  /*17f0*/  LEA.HI.X.SX32 R7, R5, UR17, 0x1, P0 ;  /* 0x0000001105077c11 */ /* 0x000fc600080f0eff */
[----:B------:R-:W-:Y:S02]  /*1800*/  IMAD.U32 R9, RZ, RZ, UR5 ;  /* 0x00000005ff097e24 */ /* 0x000fe4000f8e00ff */
[----:B------:R-:W2:Y:S01]  /*1810*/  LDG.E.U8 R6, desc[UR10][R6.64] ;  /* 0x0000000a06067981 */ /* 0x000ea2000c1e1100 */
[----:B------:R-:W-:-:S05]  /*1820*/  IMAD.U32 R8, RZ, RZ, UR4 ;  /* 0x00000004ff087e24 */ /* 0x000fca000f8e00ff */
[----:B------:R-:W3:Y:S01]  /*1830*/  LDG.E R9, desc[UR10][R8.64] ;  /* 0x0000000a08097981 */ /* 0x000ee2000c1e1900 */
[----:B------:R-:W-:-:S04]  /*1840*/  LOP3.LUT R10, R4, 0xff, RZ, 0xc0, !PT ;  /* 0x000000ff040a7812 */ /* 0x000fc800078ec0ff */
[----:B------:R-:W3:Y:S01]  /*1850*/  I2F.U16 R5, R10 ;  /* 0x0000000a00057306 */ /* 0x000ee20000101000 */
[----:B--2---:R-:W-:-:S05]  /*1860*/  I2FP.F32.U32 R4, R6 ;  /* 0x0000000600047245 */ /* 0x004fca0000201000 */
[----:B---3--:R-:W-:-:S06]  /*1870*/  FFMA R5, R4, R9, R5 ;  /* 0x0000000904057223 */ /* 0x008fcc0000000005 */
[----:B------:R-:W0:Y:S02]  /*1880*/  F2I.U32.TRUNC.NTZ R5, R5 ;  /* 0x0000000500057305 */ /* 0x000e24000020f000 */
[----:B0-----:R-:W-:-:S07]  /*1890*/  PRMT R4, R5, 0x7610, R4 ;  /* 0x0000761005047816 */ /* 0x001fce0000000004 */
.L_x_8:
[----:B------:R-:W-:Y:S05]  /*18a0*/  BSYNC.RECONVERGENT B0 ;  /* 0x0000000000007941 */ /* 0x000fea0003800200 */
.L_x_5:
[----:B------:R-:W-:-:S04]  /*18b0*/  IABS R5, UR12 ;  /* 0x0000000c00057c13 */ /* 0x000fc80008000000 */
[----:B------:R-:W-:Y:S01]  /*18c0*/  ISETP.NE.AND P0, PT, R5, UR6, PT ;  /* 0x0000000605007c0c */ /* 0x000fe2000bf05270 */
[----:B------:R-:W-:-:S12]  /*18d0*/  UIADD3 UR6, UPT, UPT, UR6, 0x1, URZ ;  /* 0x0000000106067890 */ /* 0x000fd8000fffe0ff */
[----:B------:R-:W-:Y:S05]  /*18e0*/  @P0 BRA `(.L_x_9) ;  /* 0xffffffe800640947 */ /* 0x000fea000383ffff */
[----:B------:R-:W-:-:S06]  /*18f0*/  LOP3.LUT R0, R4, 0xff, RZ, 0xc0, !PT ;  /* 0x000000ff04007812 */ /* 0x000fcc00078ec0ff */
[----:B------:R-:W0:Y:S02]  /*1900*/  I2F.U16 R0, R0 ;  /* 0x0000000000007306 */ /* 0x000e240000101000 */
.L_x_2:
[----:B------:R-:W1:Y:S01]  /*1910*/  LDCU.64 UR4, c[0x0][0x388] ;  /* 0x00007100ff0477ac */ /* 0x000e620008000a00 */
[----:B0-----:R-:W-:Y:S01]  /*1920*/  FMNMX R0, R0, 255, PT ;  /* 0x437f000000007809 */ /* 0x001fe20003800000 */
[----:B------:R-:W-:-:S03]  /*1930*/  IMAD R21, R21, UR15, R22 ;  /* 0x0000000f15157c24 */ /* 0x000fc6000f8e0216 */
[----:B------:R-:W-:-:S04]  /*1940*/  FMNMX R0, RZ, R0, !PT ;  /* 0x00000000ff007209 */ /* 0x000fc80007800000 */
[----:B------:R-:W0:Y:S01]  /*1950*/  F2I.U32.TRUNC.NTZ R5, R0 ;  /* 0x0000000000057305 */ /* 0x000e22000020f000 */
[----:B-1----:R-:W-:-:S04]  /*1960*/  IADD3 R2, P0, PT, R21, UR4, RZ ;  /* 0x0000000415027c10 */ /* 0x002fc8000ff1e0ff */
[----:B------:R-:W-:-:S05]  /*1970*/  LEA.HI.X.SX32 R3, R21, UR5, 0x1, P0 ;  /* 0x0000000515037c11 */ /* 0x000fca00080f0eff */
[----:B0-----:R-:W-:Y:S01]  /*1980*/  STG.E.U8 desc[UR10][R2.64], R5 ;  /* 0x0000000502007986 */ /* 0x001fe2000c10110a */
[----:B------:R-:W-:Y:S05]  /*1990*/  EXIT ;  /* 0x000000000000794d */ /* 0x000fea0003800000 */
.L_x_10:
        /* <DEDUP_REMOVED lines=14> */
.L_x_13:


//--------------------- .nv.shared.reserved.0     --------------------------
	.section	.nv.shared.reserved.0,"aw",@nobits
	.weak		__nv_reservedSMEM_offset_0_alias
	.size		__nv_reservedSMEM_offset_0_alias, 0, 64
	.other		__nv_reservedSMEM_offset_0_alias,@"STO_CUDA_RESERVED_SHARED STV_DEFAULT"
__nv_reservedSMEM_offset_0_alias:
	.zero		0
	.zero		64


//--------------------- .nv.constant0._Z17recombineChannelsPKhS0_S0_P6uchar4ii --------------------------
	.section	.nv.constant0._Z17recombineChannelsPKhS0_S0_P6uchar4ii,"a",@progbits
	.sectionflags	@""
	.align	4
.nv.constant0._Z17recombineChannelsPKhS0_S0_P6uchar4ii:
	.zero		936


//--------------------- .nv.constant0._Z16separateChannelsPK6uchar4iiPhS2_S2_ --------------------------
	.section	.nv.constant0._Z16separateChannelsPK6uchar4iiPhS2_S2_,"a",@progbits
	.sectionflags	@""
	.align	4
.nv.constant0._Z16separateChannelsPK6uchar4iiPhS2_S2_:
	.zero		936


//--------------------- .nv.constant0._Z10box_filterPKhPhiiPKfi --------------------------
	.section	.nv.constant0._Z10box_filterPKhPhiiPKfi,"a",@progbits
	.sectionflags	@""
	.align	4
.nv.constant0._Z10box_filterPKhPhiiPKfi:
	.zero		932


//--------------------- SYMBOLS --------------------------

	.type		.nv.reservedSmem.offset0,@object
	.size		.nv.reservedSmem.offset0,0x4
